	.headerflags	@"EF_CUDA_TEXMODE_UNIFIED EF_CUDA_64BIT_ADDRESS EF_CUDA_ACCELERATORS EF_CUDA_SM90 EF_CUDA_VIRTUAL_SM(EF_CUDA_SM90)"
	.elftype	@"ET_EXEC"


//--------------------- .nv.info                  --------------------------
	.section	.nv.info,"",@"SHT_CUDA_INFO"
	.align	4


	//----- nvinfo : EIATTR_REGCOUNT
	.align		4
        /*0000*/ 	.byte	0x04, 0x2f
        /*0002*/ 	.short	(.L_1 - .L_0)
	.align		4
.L_0:
        /*0004*/ 	.word	index@(triton_poi_fused_cat_23)
        /*0008*/ 	.word	0x00000048


	//----- nvinfo : EIATTR_MIN_STACK_SIZE
	.align		4
.L_1:
        /*000c*/ 	.byte	0x04, 0x12
        /*000e*/ 	.short	(.L_3 - .L_2)
	.align		4
.L_2:
        /*0010*/ 	.word	index@(triton_poi_fused_cat_23)
        /*0014*/ 	.word	0x00000000


	//----- nvinfo : EIATTR_FRAME_SIZE
	.align		4
.L_3:
        /*0018*/ 	.byte	0x04, 0x11
        /*001a*/ 	.short	(.L_5 - .L_4)
	.align		4
.L_4:
        /*001c*/ 	.word	index@(triton_poi_fused_cat_23)
        /*0020*/ 	.word	0x00000000


	//----- nvinfo : EIATTR_MIN_STACK_SIZE
	.align		4
.L_5:
        /*0024*/ 	.byte	0x04, 0x12
        /*0026*/ 	.short	(.L_7 - .L_6)
	.align		4
.L_6:
        /*0028*/ 	.word	index@(triton_poi_fused_cat_23)
        /*002c*/ 	.word	0x00000000
.L_7:


//--------------------- .nv.info.triton_poi_fused_cat_23 --------------------------
	.section	.nv.info.triton_poi_fused_cat_23,"",@"SHT_CUDA_INFO"
	.sectionflags	@""
	.align	4


	//----- nvinfo : EIATTR_CUDA_API_VERSION
	.align		4
        /*0000*/ 	.byte	0x04, 0x37
        /*0002*/ 	.short	(.L_9 - .L_8)
.L_8:
        /*0004*/ 	.word	0x0000007c


	//----- nvinfo : EIATTR_KPARAM_INFO
	.align		4
.L_9:
        /*0008*/ 	.byte	0x04, 0x17
        /*000a*/ 	.short	(.L_11 - .L_10)
.L_10:
        /*000c*/ 	.word	0x00000000
        /*0010*/ 	.short	0x001e
        /*0012*/ 	.short	0x00f0
        /*0014*/ 	.byte	0x00, 0xf0, 0x11, 0x00


	//----- nvinfo : EIATTR_KPARAM_INFO
	.align		4
.L_11:
        /*0018*/ 	.byte	0x04, 0x17
        /*001a*/ 	.short	(.L_13 - .L_12)
.L_12:
        /*001c*/ 	.word	0x00000000
        /*0020*/ 	.short	0x001d
        /*0022*/ 	.short	0x00e8
        /*0024*/ 	.byte	0x00, 0xf4, 0x21, 0x00


	//----- nvinfo : EIATTR_KPARAM_INFO
	.align		4
.L_13:
        /*0028*/ 	.byte	0x04, 0x17
        /*002a*/ 	.short	(.L_15 - .L_14)
.L_14:
        /*002c*/ 	.word	0x00000000
        /*0030*/ 	.short	0x001c
        /*0032*/ 	.short	0x00e0
        /*0034*/ 	.byte	0x00, 0xf4, 0x21, 0x00


	//----- nvinfo : EIATTR_KPARAM_INFO
	.align		4
.L_15:
        /*0038*/ 	.byte	0x04, 0x17
        /*003a*/ 	.short	(.L_17 - .L_16)
.L_16:
        /*003c*/ 	.word	0x00000000
        /*0040*/ 	.short	0x001b
        /*0042*/ 	.short	0x00d8
        /*0044*/ 	.byte	0x00, 0xf4, 0x21, 0x00


	//----- nvinfo : EIATTR_KPARAM_INFO
	.align		4
.L_17:
        /*0048*/ 	.byte	0x04, 0x17
        /*004a*/ 	.short	(.L_19 - .L_18)
.L_18:
        /*004c*/ 	.word	0x00000000
        /*0050*/ 	.short	0x001a
        /*0052*/ 	.short	0x00d0
        /*0054*/ 	.byte	0x00, 0xf4, 0x21, 0x00


	//----- nvinfo : EIATTR_KPARAM_INFO
	.align		4
.L_19:
        /*0058*/ 	.byte	0x04, 0x17
        /*005a*/ 	.short	(.L_21 - .L_20)
.L_20:
        /*005c*/ 	.word	0x00000000
        /*0060*/ 	.short	0x0019
        /*0062*/ 	.short	0x00c8
        /*0064*/ 	.byte	0x00, 0xf4, 0x21, 0x00


	//----- nvinfo : EIATTR_KPARAM_INFO
	.align		4
.L_21:
        /*0068*/ 	.byte	0x04, 0x17
        /*006a*/ 	.short	(.L_23 - .L_22)
.L_22:
        /*006c*/ 	.word	0x00000000
        /*0070*/ 	.short	0x0018
        /*0072*/ 	.short	0x00c0
        /*0074*/ 	.byte	0x00, 0xf4, 0x21, 0x00


	//----- nvinfo : EIATTR_KPARAM_INFO
	.align		4
.L_23:
        /*0078*/ 	.byte	0x04, 0x17
        /*007a*/ 	.short	(.L_25 - .L_24)
.L_24:
        /*007c*/ 	.word	0x00000000
        /*0080*/ 	.short	0x0017
        /*0082*/ 	.short	0x00b8
        /*0084*/ 	.byte	0x00, 0xf4, 0x21, 0x00


	//----- nvinfo : EIATTR_KPARAM_INFO
	.align		4
.L_25:
        /*0088*/ 	.byte	0x04, 0x17
        /*008a*/ 	.short	(.L_27 - .L_26)
.L_26:
        /*008c*/ 	.word	0x00000000
        /*0090*/ 	.short	0x0016
        /*0092*/ 	.short	0x00b0
        /*0094*/ 	.byte	0x00, 0xf4, 0x21, 0x00


	//----- nvinfo : EIATTR_KPARAM_INFO
	.align		4
.L_27:
        /*0098*/ 	.byte	0x04, 0x17
        /*009a*/ 	.short	(.L_29 - .L_28)
.L_28:
        /*009c*/ 	.word	0x00000000
        /*00a0*/ 	.short	0x0015
        /*00a2*/ 	.short	0x00a8
        /*00a4*/ 	.byte	0x00, 0xf4, 0x21, 0x00


	//----- nvinfo : EIATTR_KPARAM_INFO
	.align		4
.L_29:
        /*00a8*/ 	.byte	0x04, 0x17
        /*00aa*/ 	.short	(.L_31 - .L_30)
.L_30:
        /*00ac*/ 	.word	0x00000000
        /*00b0*/ 	.short	0x0014
        /*00b2*/ 	.short	0x00a0
        /*00b4*/ 	.byte	0x00, 0xf4, 0x21, 0x00


	//----- nvinfo : EIATTR_KPARAM_INFO
	.align		4
.L_31:
        /*00b8*/ 	.byte	0x04, 0x17
        /*00ba*/ 	.short	(.L_33 - .L_32)
.L_32:
        /*00bc*/ 	.word	0x00000000
        /*00c0*/ 	.short	0x0013
        /*00c2*/ 	.short	0x0098
        /*00c4*/ 	.byte	0x00, 0xf4, 0x21, 0x00


	//----- nvinfo : EIATTR_KPARAM_INFO
	.align		4
.L_33:
        /*00c8*/ 	.byte	0x04, 0x17
        /*00ca*/ 	.short	(.L_35 - .L_34)
.L_34:
        /*00cc*/ 	.word	0x00000000
        /*00d0*/ 	.short	0x0012
        /*00d2*/ 	.short	0x0090
        /*00d4*/ 	.byte	0x00, 0xf4, 0x21, 0x00


	//----- nvinfo : EIATTR_KPARAM_INFO
	.align		4
.L_35:
        /*00d8*/ 	.byte	0x04, 0x17
        /*00da*/ 	.short	(.L_37 - .L_36)
.L_36:
        /*00dc*/ 	.word	0x00000000
        /*00e0*/ 	.short	0x0011
        /*00e2*/ 	.short	0x0088
        /*00e4*/ 	.byte	0x00, 0xf4, 0x21, 0x00


	//----- nvinfo : EIATTR_KPARAM_INFO
	.align		4
.L_37:
        /*00e8*/ 	.byte	0x04, 0x17
        /*00ea*/ 	.short	(.L_39 - .L_38)
.L_38:
        /*00ec*/ 	.word	0x00000000
        /*00f0*/ 	.short	0x0010
        /*00f2*/ 	.short	0x0080
        /*00f4*/ 	.byte	0x00, 0xf4, 0x21, 0x00


	//----- nvinfo : EIATTR_KPARAM_INFO
	.align		4
.L_39:
        /*00f8*/ 	.byte	0x04, 0x17
        /*00fa*/ 	.short	(.L_41 - .L_40)
.L_40:
        /*00fc*/ 	.word	0x00000000
        /*0100*/ 	.short	0x000f
        /*0102*/ 	.short	0x0078
        /*0104*/ 	.byte	0x00, 0xf4, 0x21, 0x00


	//----- nvinfo : EIATTR_KPARAM_INFO
	.align		4
.L_41:
        /*0108*/ 	.byte	0x04, 0x17
        /*010a*/ 	.short	(.L_43 - .L_42)
.L_42:
        /*010c*/ 	.word	0x00000000
        /*0110*/ 	.short	0x000e
        /*0112*/ 	.short	0x0070
        /*0114*/ 	.byte	0x00, 0xf4, 0x21, 0x00


	//----- nvinfo : EIATTR_KPARAM_INFO
	.align		4
.L_43:
        /*0118*/ 	.byte	0x04, 0x17
        /*011a*/ 	.short	(.L_45 - .L_44)
.L_44:
        /*011c*/ 	.word	0x00000000
        /*0120*/ 	.short	0x000d
        /*0122*/ 	.short	0x0068
        /*0124*/ 	.byte	0x00, 0xf4, 0x21, 0x00


	//----- nvinfo : EIATTR_KPARAM_INFO
	.align		4
.L_45:
        /*0128*/ 	.byte	0x04, 0x17
        /*012a*/ 	.short	(.L_47 - .L_46)
.L_46:
        /*012c*/ 	.word	0x00000000
        /*0130*/ 	.short	0x000c
        /*0132*/ 	.short	0x0060
        /*0134*/ 	.byte	0x00, 0xf4, 0x21, 0x00


	//----- nvinfo : EIATTR_KPARAM_INFO
	.align		4
.L_47:
        /*0138*/ 	.byte	0x04, 0x17
        /*013a*/ 	.short	(.L_49 - .L_48)
.L_48:
        /*013c*/ 	.word	0x00000000
        /*0140*/ 	.short	0x000b
        /*0142*/ 	.short	0x0058
        /*0144*/ 	.byte	0x00, 0xf4, 0x21, 0x00


	//----- nvinfo : EIATTR_KPARAM_INFO
	.align		4
.L_49:
        /*0148*/ 	.byte	0x04, 0x17
        /*014a*/ 	.short	(.L_51 - .L_50)
.L_50:
        /*014c*/ 	.word	0x00000000
        /*0150*/ 	.short	0x000a
        /*0152*/ 	.short	0x0050
        /*0154*/ 	.byte	0x00, 0xf4, 0x21, 0x00


	//----- nvinfo : EIATTR_KPARAM_INFO
	.align		4
.L_51:
        /*0158*/ 	.byte	0x04, 0x17
        /*015a*/ 	.short	(.L_53 - .L_52)
.L_52:
        /*015c*/ 	.word	0x00000000
        /*0160*/ 	.short	0x0009
        /*0162*/ 	.short	0x0048
        /*0164*/ 	.byte	0x00, 0xf4, 0x21, 0x00


	//----- nvinfo : EIATTR_KPARAM_INFO
	.align		4
.L_53:
        /*0168*/ 	.byte	0x04, 0x17
        /*016a*/ 	.short	(.L_55 - .L_54)
.L_54:
        /*016c*/ 	.word	0x00000000
        /*0170*/ 	.short	0x0008
        /*0172*/ 	.short	0x0040
        /*0174*/ 	.byte	0x00, 0xf4, 0x21, 0x00


	//----- nvinfo : EIATTR_KPARAM_INFO
	.align		4
.L_55:
        /*0178*/ 	.byte	0x04, 0x17
        /*017a*/ 	.short	(.L_57 - .L_56)
.L_56:
        /*017c*/ 	.word	0x00000000
        /*0180*/ 	.short	0x0007
        /*0182*/ 	.short	0x0038
        /*0184*/ 	.byte	0x00, 0xf4, 0x21, 0x00


	//----- nvinfo : EIATTR_KPARAM_INFO
	.align		4
.L_57:
        /*0188*/ 	.byte	0x04, 0x17
        /*018a*/ 	.short	(.L_59 - .L_58)
.L_58:
        /*018c*/ 	.word	0x00000000
        /*0190*/ 	.short	0x0006
        /*0192*/ 	.short	0x0030
        /*0194*/ 	.byte	0x00, 0xf4, 0x21, 0x00


	//----- nvinfo : EIATTR_KPARAM_INFO
	.align		4
.L_59:
        /*0198*/ 	.byte	0x04, 0x17
        /*019a*/ 	.short	(.L_61 - .L_60)
.L_60:
        /*019c*/ 	.word	0x00000000
        /*01a0*/ 	.short	0x0005
        /*01a2*/ 	.short	0x0028
        /*01a4*/ 	.byte	0x00, 0xf4, 0x21, 0x00


	//----- nvinfo : EIATTR_KPARAM_INFO
	.align		4
.L_61:
        /*01a8*/ 	.byte	0x04, 0x17
        /*01aa*/ 	.short	(.L_63 - .L_62)
.L_62:
        /*01ac*/ 	.word	0x00000000
        /*01b0*/ 	.short	0x0004
        /*01b2*/ 	.short	0x0020
        /*01b4*/ 	.byte	0x00, 0xf4, 0x21, 0x00


	//----- nvinfo : EIATTR_KPARAM_INFO
	.align		4
.L_63:
        /*01b8*/ 	.byte	0x04, 0x17
        /*01ba*/ 	.short	(.L_65 - .L_64)
.L_64:
        /*01bc*/ 	.word	0x00000000
        /*01c0*/ 	.short	0x0003
        /*01c2*/ 	.short	0x0018
        /*01c4*/ 	.byte	0x00, 0xf4, 0x21, 0x00


	//----- nvinfo : EIATTR_KPARAM_INFO
	.align		4
.L_65:
        /*01c8*/ 	.byte	0x04, 0x17
        /*01ca*/ 	.short	(.L_67 - .L_66)
.L_66:
        /*01cc*/ 	.word	0x00000000
        /*01d0*/ 	.short	0x0002
        /*01d2*/ 	.short	0x0010
        /*01d4*/ 	.byte	0x00, 0xf4, 0x21, 0x00


	//----- nvinfo : EIATTR_KPARAM_INFO
	.align		4
.L_67:
        /*01d8*/ 	.byte	0x04, 0x17
        /*01da*/ 	.short	(.L_69 - .L_68)
.L_68:
        /*01dc*/ 	.word	0x00000000
        /*01e0*/ 	.short	0x0001
        /*01e2*/ 	.short	0x0008
        /*01e4*/ 	.byte	0x00, 0xf4, 0x21, 0x00


	//----- nvinfo : EIATTR_KPARAM_INFO
	.align		4
.L_69:
        /*01e8*/ 	.byte	0x04, 0x17
        /*01ea*/ 	.short	(.L_71 - .L_70)
.L_70:
        /*01ec*/ 	.word	0x00000000
        /*01f0*/ 	.short	0x0000
        /*01f2*/ 	.short	0x0000
        /*01f4*/ 	.byte	0x00, 0xf4, 0x21, 0x00


	//----- nvinfo : EIATTR_SPARSE_MMA_MASK
	.align		4
.L_71:
        /*01f8*/ 	.byte	0x03, 0x50
        /*01fa*/ 	.short	0x0000


	//----- nvinfo : EIATTR_MAXREG_COUNT
	.align		4
        /*01fc*/ 	.byte	0x03, 0x1b
        /*01fe*/ 	.short	0x00ff


	//----- nvinfo : EIATTR_EXIT_INSTR_OFFSETS
	.align		4
        /*0200*/ 	.byte	0x04, 0x1c
        /*0202*/ 	.short	(.L_73 - .L_72)


	//   ....[0]....
.L_72:
        /*0204*/ 	.word	0x00005dc0


	//----- nvinfo : EIATTR_REQNTID
	.align		4
.L_73:
        /*0208*/ 	.byte	0x04, 0x10
        /*020a*/ 	.short	(.L_75 - .L_74)
.L_74:
        /*020c*/ 	.word	0x00000080
        /*0210*/ 	.word	0x00000001
        /*0214*/ 	.word	0x00000001


	//----- nvinfo : EIATTR_CBANK_PARAM_SIZE
	.align		4
.L_75:
        /*0218*/ 	.byte	0x03, 0x19
        /*021a*/ 	.short	0x00f4


	//----- nvinfo : EIATTR_PARAM_CBANK
	.align		4
        /*021c*/ 	.byte	0x04, 0x0a
        /*021e*/ 	.short	(.L_77 - .L_76)
	.align		4
.L_76:
        /*0220*/ 	.word	index@(.nv.constant0.triton_poi_fused_cat_23)
        /*0224*/ 	.short	0x0210
        /*0226*/ 	.short	0x00f4


	//----- nvinfo : EIATTR_SW_WAR
	.align		4
.L_77:
        /*0228*/ 	.byte	0x04, 0x36
        /*022a*/ 	.short	(.L_79 - .L_78)
.L_78:
        /*022c*/ 	.word	0x00000008
.L_79:


//--------------------- .nv.callgraph             --------------------------
	.section	.nv.callgraph,"",@"SHT_CUDA_CALLGRAPH"
	.align	4
	.sectionentsize	8
	.align		4
        /*0000*/ 	.word	0x00000000
	.align		4
        /*0004*/ 	.word	0xffffffff
	.align		4
        /*0008*/ 	.word	0x00000000
	.align		4
        /*000c*/ 	.word	0xfffffffe
	.align		4
        /*0010*/ 	.word	0x00000000
	.align		4
        /*0014*/ 	.word	0xfffffffd
	.align		4
        /*0018*/ 	.word	0x00000000
	.align		4
        /*001c*/ 	.word	0xfffffffc


//--------------------- .text.triton_poi_fused_cat_23 --------------------------
	.section	.text.triton_poi_fused_cat_23,"ax",@progbits
	.align	128
        .global         triton_poi_fused_cat_23
        .type           triton_poi_fused_cat_23,@function
        .size           triton_poi_fused_cat_23,(.L_x_1 - triton_poi_fused_cat_23)
        .other          triton_poi_fused_cat_23,@"STO_CUDA_ENTRY STV_DEFAULT"
triton_poi_fused_cat_23:
.text.triton_poi_fused_cat_23:
[----:B------:R-:W-:Y:S01]  /*0000*/  LDC R1, c[0x0][0x28] ;  /* 0x00000a00ff017b82 */ /* 0x000fe20000000800 */
[----:B------:R-:W1:Y:S07]  /*0010*/  S2R R0, SR_CTAID.X ;  /* 0x0000000000007919 */ /* 0x000e6e0000002500 */
[----:B------:R-:W2:Y:S01]  /*0020*/  LDC.64 R10, c[0x0][0x230] ;  /* 0x00008c00ff0a7b82 */ /* 0x000ea20000000a00 */
[----:B------:R-:W-:Y:S01]  /*0030*/  IMAD.MOV.U32 R6, RZ, RZ, RZ ;  /* 0x000000ffff067224 */ /* 0x000fe200078e00ff */
[----:B------:R-:W-:Y:S01]  /*0040*/  ULDC.64 UR4, c[0x0][0x208] ;  /* 0x0000820000047ab9 */ /* 0x000fe20000000a00 */
[----:B------:R-:W3:Y:S01]  /*0050*/  S2R R3, SR_TID.X ;  /* 0x0000000000037919 */ /* 0x000ee20000002100 */
[----:B------:R-:W-:-:S02]  /*0060*/  CS2R R12, SRZ ;  /* 0x00000000000c7805 */ /* 0x000fc4000001ff00 */
[----:B------:R-:W-:Y:S02]  /*0070*/  CS2R R14, SRZ ;  /* 0x00000000000e7805 */ /* 0x000fe4000001ff00 */
[----:B------:R-:W4:Y:S01]  /*0080*/  LDC.64 R16, c[0x0][0x240] ;  /* 0x00009000ff107b82 */ /* 0x000f220000000a00 */
[----:B------:R-:W-:Y:S02]  /*0090*/  CS2R R34, SRZ ;  /* 0x0000000000227805 */ /* 0x000fe4000001ff00 */
[----:B------:R-:W-:Y:S01]  /*00a0*/  CS2R R26, SRZ ;  /* 0x00000000001a7805 */ /* 0x000fe2000001ff00 */
[----:B------:R-:W-:Y:S01]  /*00b0*/  ULDC.64 UR6, c[0x0][0x230] ;  /* 0x00008c0000067ab9 */ /* 0x000fe20000000a00 */
[----:B------:R-:W-:Y:S01]  /*00c0*/  IMAD.MOV.U32 R48, RZ, RZ, RZ ;  /* 0x000000ffff307224 */ /* 0x000fe200078e00ff */
[----:B------:R-:W-:Y:S02]  /*00d0*/  CS2R R28, SRZ ;  /* 0x00000000001c7805 */ /* 0x000fe4000001ff00 */
[----:B------:R-:W-:Y:S01]  /*00e0*/  CS2R R30, SRZ ;  /* 0x00000000001e7805 */ /* 0x000fe2000001ff00 */
[----:B------:R-:W5:Y:S08]  /*00f0*/  LDC.64 R24, c[0x0][0x218] ;  /* 0x00008600ff187b82 */ /* 0x000f700000000a00 */
[----:B------:R-:W2:Y:S01]  /*0100*/  LDC.64 R58, c[0x0][0x248] ;  /* 0x00009200ff3a7b82 */ /* 0x000ea20000000a00 */
[----:B-1----:R-:W-:Y:S01]  /*0110*/  IMAD.SHL.U32 R32, R0, 0x400, RZ ;  /* 0x0000040000207824 */ /* 0x002fe200078e00ff */
[----:B------:R-:W-:Y:S01]  /*0120*/  SHF.R.S32.HI R43, RZ, 0x15, R0 ;  /* 0x00000015ff2b7819 */ /* 0x000fe20000011400 */
[----:B------:R-:W-:Y:S01]  /*0130*/  IMAD.MOV.U32 R46, RZ, RZ, RZ ;  /* 0x000000ffff2e7224 */ /* 0x000fe200078e00ff */
[----:B------:R-:W-:Y:S01]  /*0140*/  CS2R R44, SRZ ;  /* 0x00000000002c7805 */ /* 0x000fe2000001ff00 */
[----:B---3--:R-:W-:Y:S01]  /*0150*/  IMAD.SHL.U32 R3, R3, 0x4, RZ ;  /* 0x0000000403037824 */ /* 0x008fe200078e00ff */
[----:B------:R-:W-:-:S02]  /*0160*/  SGXT R43, R43, 0x1 ;  /* 0x000000012b2b781a */ /* 0x000fc40000000200 */
[----:B------:R-:W1:Y:S02]  /*0170*/  LDC.64 R50, c[0x0][0x260] ;  /* 0x00009800ff327b82 */ /* 0x000e640000000a00 */
[----:B------:R-:W-:-:S04]  /*0180*/  LOP3.LUT R2, R32, 0x1fc, R3, 0xf8, !PT ;  /* 0x000001fc20027812 */ /* 0x000fc800078ef803 */
[-C--:B------:R-:W-:Y:S02]  /*0190*/  LEA.HI R18, R43, R2.reuse, RZ, 0x4 ;  /* 0x000000022b127211 */ /* 0x080fe400078f20ff */
[----:B------:R-:W3:Y:S01]  /*01a0*/  LDC.64 R60, c[0x0][0x258] ;  /* 0x00009600ff3c7b82 */ /* 0x000ee20000000a00 */
[----:B------:R-:W-:Y:S02]  /*01b0*/  SHF.R.S32.HI R3, RZ, 0x1f, R2 ;  /* 0x0000001fff037819 */ /* 0x000fe40000011402 */
[--C-:B------:R-:W-:Y:S02]  /*01c0*/  SHF.R.S32.HI R5, RZ, 0x4, R18.reuse ;  /* 0x00000004ff057819 */ /* 0x100fe40000011412 */
[----:B------:R-:W-:Y:S02]  /*01d0*/  SHF.R.S32.HI R0, RZ, 0x1f, R18 ;  /* 0x0000001fff007819 */ /* 0x000fe40000011412 */
[----:B------:R-:W-:Y:S01]  /*01e0*/  LEA.HI R3, R3, R2, RZ, 0x10 ;  /* 0x0000000203037211 */ /* 0x000fe200078f80ff */
[----:B------:R-:W-:Y:S01]  /*01f0*/  IMAD.MOV.U32 R33, RZ, RZ, RZ ;  /* 0x000000ffff217224 */ /* 0x000fe200078e00ff */
[----:B------:R-:W-:Y:S01]  /*0200*/  LEA.HI R0, R0, R5, RZ, 0xc ;  /* 0x0000000500007211 */ /* 0x000fe200078f60ff */
[----:B------:R-:W-:Y:S01]  /*0210*/  IMAD.MOV.U32 R38, RZ, RZ, RZ ;  /* 0x000000ffff267224 */ /* 0x000fe200078e00ff */
[----:B------:R-:W-:Y:S01]  /*0220*/  SHF.R.S32.HI R4, RZ, 0x10, R3 ;  /* 0x00000010ff047819 */ /* 0x000fe20000011403 */
[----:B------:R-:W-:Y:S01]  /*0230*/  IMAD.MOV.U32 R52, RZ, RZ, RZ ;  /* 0x000000ffff347224 */ /* 0x000fe200078e00ff */
[----:B------:R-:W-:Y:S01]  /*0240*/  LOP3.LUT R0, R0, 0xfffff000, RZ, 0xc0, !PT ;  /* 0xfffff00000007812 */ /* 0x000fe200078ec0ff */
[----:B------:R-:W1:Y:S04]  /*0250*/  LDC.64 R68, c[0x0][0x290] ;  /* 0x0000a400ff447b82 */ /* 0x000e680000000a00 */
[----:B------:R-:W-:-:S04]  /*0260*/  IMAD.IADD R5, R5, 0x1, -R0 ;  /* 0x0000000105057824 */ /* 0x000fc800078e0a00 */
[C---:B------:R-:W-:Y:S01]  /*0270*/  VIADD R23, R5.reuse, 0xfffff800 ;  /* 0xfffff80005177836 */ /* 0x040fe20000000000 */
[----:B------:R-:W-:-:S03]  /*0280*/  LOP3.LUT R40, R5, 0xfffffe00, RZ, 0xc0, !PT ;  /* 0xfffffe0005287812 */ /* 0x000fc600078ec0ff */
[----:B------:R-:W-:Y:S01]  /*0290*/  IMAD R7, R4, 0x200, R23 ;  /* 0x0000020004077824 */ /* 0x000fe200078e0217 */
[----:B------:R-:W-:-:S03]  /*02a0*/  ISETP.NE.AND P1, PT, R40, 0x800, PT ;  /* 0x000008002800780c */ /* 0x000fc60003f25270 */
[----:B--2---:R-:W-:Y:S01]  /*02b0*/  IMAD.WIDE R10, R7, 0x4, R10 ;  /* 0x00000004070a7825 */ /* 0x004fe200078e020a */
[----:B------:R-:W-:-:S09]  /*02c0*/  LOP3.LUT R9, R2, 0x200, RZ, 0xfc, !PT ;  /* 0x0000020002097812 */ /* 0x000fd200078efcff */
[----:B------:R-:W2:Y:S04]  /*02d0*/  @!P1 LDG.E.EL R6, desc[UR4][R10.64] ;  /* 0x000000040a069981 */ /* 0x000ea8000c2e1900 */
[----:B----4-:R-:W4:Y:S01]  /*02e0*/  @!P1 LDG.E.EL.128 R12, desc[UR4][R16.64] ;  /* 0x00000004100c9981 */ /* 0x010f22000c2e1d00 */
[----:B------:R-:W-:-:S03]  /*02f0*/  LEA.HI R0, R43, R9, RZ, 0x4 ;  /* 0x000000092b007211 */ /* 0x000fc600078f20ff */
[----:B------:R-:W4:Y:S01]  /*0300*/  @!P1 LDG.E.EL R35, desc[UR4][R10.64] ;  /* 0x000000040a239981 */ /* 0x000f22000c2e1900 */
[--C-:B------:R-:W-:Y:S02]  /*0310*/  SHF.R.S32.HI R8, RZ, 0x4, R0.reuse ;  /* 0x00000004ff087819 */ /* 0x100fe40000011400 */
[----:B------:R-:W-:Y:S01]  /*0320*/  SHF.R.S32.HI R7, RZ, 0x1f, R0 ;  /* 0x0000001fff077819 */ /* 0x000fe20000011400 */
[----:B------:R-:W4:Y:S01]  /*0330*/  @!P1 LDG.E.EL R26, desc[UR4][R10.64] ;  /* 0x000000040a1a9981 */ /* 0x000f22000c2e1900 */
[----:B------:R-:W-:Y:S02]  /*0340*/  SHF.R.S32.HI R0, RZ, 0x1f, R9 ;  /* 0x0000001fff007819 */ /* 0x000fe40000011409 */
[----:B------:R-:W-:Y:S01]  /*0350*/  LEA.HI R7, R7, R8, RZ, 0xc ;  /* 0x0000000807077211 */ /* 0x000fe200078f60ff */
[----:B------:R1:W4:Y:S01]  /*0360*/  @!P1 LDG.E.EL R27, desc[UR4][R10.64] ;  /* 0x000000040a1b9981 */ /* 0x000322000c2e1900 */
[----:B------:R-:W-:Y:S02]  /*0370*/  LEA.HI R0, R0, R9, RZ, 0x10 ;  /* 0x0000000900007211 */ /* 0x000fe400078f80ff */
[----:B------:R-:W-:-:S02]  /*0380*/  LOP3.LUT R19, R7, 0xfffff000, RZ, 0xc0, !PT ;  /* 0xfffff00007137812 */ /* 0x000fc400078ec0ff */
[----:B------:R-:W-:-:S03]  /*0390*/  SHF.R.S32.HI R7, RZ, 0x10, R0 ;  /* 0x00000010ff077819 */ /* 0x000fc60000011400 */
[----:B------:R-:W-:Y:S02]  /*03a0*/  IMAD.IADD R8, R8, 0x1, -R19 ;  /* 0x0000000108087824 */ /* 0x000fe400078e0a13 */
[----:B------:R-:W-:-:S03]  /*03b0*/  IMAD.SHL.U32 R19, R7, 0x200, RZ ;  /* 0x0000020007137824 */ /* 0x000fc600078e00ff */
[----:B------:R-:W-:Y:S02]  /*03c0*/  LOP3.LUT R39, R8, 0xfffffe00, RZ, 0xc0, !PT ;  /* 0xfffffe0008277812 */ /* 0x000fe400078ec0ff */
[----:B------:R-:W-:Y:S02]  /*03d0*/  SHF.R.S32.HI R20, RZ, 0x1f, R8 ;  /* 0x0000001fff147819 */ /* 0x000fe40000011408 */
[----:B------:R-:W-:Y:S02]  /*03e0*/  IADD3 R21, P0, R8, R19, RZ ;  /* 0x0000001308157210 */ /* 0x000fe40007f1e0ff */
[----:B------:R-:W-:Y:S02]  /*03f0*/  ISETP.NE.AND P3, PT, R39, 0x800, PT ;  /* 0x000008002700780c */ /* 0x000fe40003f65270 */
[----:B-1----:R-:W-:Y:S02]  /*0400*/  LEA.HI.X.SX32 R10, R19, R20, 0x1, P0 ;  /* 0x00000014130a7211 */ /* 0x002fe400000f0eff */
[----:B------:R-:W-:-:S04]  /*0410*/  LEA R20, P0, R21, UR6, 0x2 ;  /* 0x0000000615147c11 */ /* 0x000fc8000f8010ff */
[----:B------:R-:W-:Y:S01]  /*0420*/  LEA.HI.X R21, R21, UR7, R10, 0x2, P0 ;  /* 0x0000000715157c11 */ /* 0x000fe200080f140a */
[----:B------:R-:W-:Y:S01]  /*0430*/  VIADD R32, R32, 0x2 ;  /* 0x0000000220207836 */ /* 0x000fe20000000000 */
[----:B------:R-:W-:Y:S01]  /*0440*/  LOP3.LUT R11, R18, 0xfffffff0, RZ, 0xc0, !PT ;  /* 0xfffffff0120b7812 */ /* 0x000fe200078ec0ff */
[----:B------:R-:W-:Y:S02]  /*0450*/  ULDC.64 UR6, c[0x0][0x268] ;  /* 0x00009a0000067ab9 */ /* 0x000fe40000000a00 */
[----:B------:R-:W4:Y:S04]  /*0460*/  @!P3 LDG.E.EL R48, desc[UR4][R20.64+-0x2000] ;  /* 0xffe000041430b981 */ /* 0x000f28000c2e1900 */
[----:B------:R1:W4:Y:S01]  /*0470*/  @!P3 LDG.E.EL.128 R28, desc[UR4][R16.64] ;  /* 0x00000004101cb981 */ /* 0x000322000c2e1d00 */
[----:B------:R-:W-:Y:S01]  /*0480*/  IMAD.IADD R22, R2, 0x1, -R11 ;  /* 0x0000000102167824 */ /* 0x000fe200078e0a0b */
[----:B------:R-:W-:-:S02]  /*0490*/  SHF.R.S32.HI R10, RZ, 0x2, R2 ;  /* 0x00000002ff0a7819 */ /* 0x000fc40000011402 */
[----:B------:R-:W4:Y:S01]  /*04a0*/  @!P3 LDG.E.EL R46, desc[UR4][R20.64+-0x2000] ;  /* 0xffe00004142eb981 */ /* 0x000f22000c2e1900 */
[----:B------:R-:W-:Y:S01]  /*04b0*/  IMAD R42, R4, 0x2000, R22 ;  /* 0x00002000042a7824 */ /* 0x000fe200078e0216 */
[C---:B------:R-:W-:Y:S02]  /*04c0*/  LEA.HI R11, R10.reuse, R10, RZ, 0x2 ;  /* 0x0000000a0a0b7211 */ /* 0x040fe400078f10ff */
[----:B------:R-:W4:Y:S01]  /*04d0*/  @!P3 LDG.E.EL R44, desc[UR4][R20.64+-0x2000] ;  /* 0xffe00004142cb981 */ /* 0x000f22000c2e1900 */
[----:B------:R-:W-:Y:S01]  /*04e0*/  IMAD R23, R23, 0x10, R42 ;  /* 0x0000001017177824 */ /* 0x000fe200078e022a */
[----:B------:R-:W-:Y:S02]  /*04f0*/  LOP3.LUT R11, R11, 0xfffffffc, RZ, 0xc0, !PT ;  /* 0xfffffffc0b0b7812 */ /* 0x000fe400078ec0ff */
[----:B-1----:R-:W-:Y:S01]  /*0500*/  CS2R R16, SRZ ;  /* 0x0000000000107805 */ /* 0x002fe2000001ff00 */
[----:B------:R5:W4:Y:S01]  /*0510*/  @!P3 LDG.E.EL R45, desc[UR4][R20.64+-0x2000] ;  /* 0xffe00004142db981 */ /* 0x000b22000c2e1900 */
[----:B------:R-:W-:Y:S01]  /*0520*/  CS2R R18, SRZ ;  /* 0x0000000000127805 */ /* 0x000fe2000001ff00 */
[----:B------:R-:W-:Y:S01]  /*0530*/  IMAD.IADD R41, R10, 0x1, -R11 ;  /* 0x000000010a297824 */ /* 0x000fe200078e0a0b */
[----:B------:R-:W-:Y:S01]  /*0540*/  ISETP.NE.AND P4, PT, R40, 0xa00, PT ;  /* 0x00000a002800780c */ /* 0x000fe20003f85270 */
[----:B-----5:R-:W-:-:S04]  /*0550*/  IMAD.WIDE R20, R23, 0x4, R24 ;  /* 0x0000000417147825 */ /* 0x020fc800078e0218 */
[----:B0-----:R-:W-:Y:S01]  /*0560*/  IMAD.WIDE R58, R41, 0x4, R58 ;  /* 0x00000004293a7825 */ /* 0x001fe200078e023a */
[----:B------:R0:W5:Y:S03]  /*0570*/  @!P1 LDG.E.128 R16, desc[UR4][R20.64] ;  /* 0x0000000414109981 */ /* 0x000166000c1e1d00 */
[----:B------:R-:W-:Y:S01]  /*0580*/  IMAD.MOV.U32 R11, RZ, RZ, RZ ;  /* 0x000000ffff0b7224 */ /* 0x000fe200078e00ff */
[----:B------:R-:W5:Y:S04]  /*0590*/  @!P1 LDG.E.EL R34, desc[UR4][R58.64] ;  /* 0x000000043a229981 */ /* 0x000f68000c2e1900 */
[----:B------:R-:W5:Y:S01]  /*05a0*/  @!P1 LDG.E.EL R33, desc[UR4][R58.64] ;  /* 0x000000043a219981 */ /* 0x000f62000c2e1900 */
[----:B0-----:R-:W-:Y:S01]  /*05b0*/  IMAD R21, R7, 0x2000, R22 ;  /* 0x0000200007157824 */ /* 0x001fe200078e0216 */
[----:B------:R-:W-:-:S02]  /*05c0*/  CS2R R22, SRZ ;  /* 0x0000000000167805 */ /* 0x000fc4000001ff00 */
[----:B------:R-:W5:Y:S01]  /*05d0*/  @!P1 LDG.E.EL R11, desc[UR4][R58.64] ;  /* 0x000000043a0b9981 */ /* 0x000f62000c2e1900 */
[----:B---3--:R-:W-:-:S03]  /*05e0*/  IMAD.WIDE R60, R41, 0x8, R60 ;  /* 0x00000008293c7825 */ /* 0x008fc600078e023c */
[----:B------:R-:W3:Y:S04]  /*05f0*/  @!P1 LDG.E.EL R38, desc[UR4][R58.64] ;  /* 0x000000043a269981 */ /* 0x000ee8000c2e1900 */
[----:B------:R-:W3:Y:S01]  /*0600*/  @!P3 LDG.E.EL R52, desc[UR4][R58.64] ;  /* 0x000000043a34b981 */ /* 0x000ee2000c2e1900 */
[----:B------:R-:W-:Y:S02]  /*0610*/  ISETP.NE.AND P2, PT, R39, 0xa00, PT ;  /* 0x00000a002700780c */ /* 0x000fe40003f45270 */
[----:B--2---:R-:W-:Y:S02]  /*0620*/  SEL R6, R6, RZ, !P1 ;  /* 0x000000ff06067207 */ /* 0x004fe40004800000 */
[----:B----4-:R-:W-:-:S03]  /*0630*/  SEL R12, R12, RZ, !P1 ;  /* 0x000000ff0c0c7207 */ /* 0x010fc60004800000 */
[----:B------:R-:W-:-:S04]  /*0640*/  FADD R57, R6, -R6 ;  /* 0x8000000606397221 */ /* 0x000fc80000000000 */
[----:B------:R-:W-:Y:S01]  /*0650*/  FFMA R57, R57, R12, R6 ;  /* 0x0000000c39397223 */ /* 0x000fe20000000006 */
[----:B------:R-:W-:Y:S01]  /*0660*/  IMAD R6, R8, 0x10, R21 ;  /* 0x0000001008067824 */ /* 0x000fe200078e0215 */
[----:B------:R-:W-:Y:S02]  /*0670*/  CS2R R20, SRZ ;  /* 0x0000000000147805 */ /* 0x000fe4000001ff00 */
[----:B------:R-:W-:Y:S02]  /*0680*/  SEL R35, R35, RZ, !P1 ;  /* 0x000000ff23237207 */ /* 0x000fe40004800000 */
[----:B------:R-:W-:Y:S02]  /*0690*/  SEL R26, R26, RZ, !P1 ;  /* 0x000000ff1a1a7207 */ /* 0x000fe40004800000 */
[----:B------:R-:W-:Y:S01]  /*06a0*/  SEL R12, R27, RZ, !P1 ;  /* 0x000000ff1b0c7207 */ /* 0x000fe20004800000 */
[----:B------:R-:W2:Y:S01]  /*06b0*/  @!P4 LDG.E.EL.128 R20, desc[UR4][R50.64] ;  /* 0x000000043214c981 */ /* 0x000ea2000c2e1d00 */
[----:B------:R-:W-:Y:S01]  /*06c0*/  SEL R14, R14, RZ, !P1 ;  /* 0x000000ff0e0e7207 */ /* 0x000fe20004800000 */
[----:B------:R-:W-:Y:S01]  /*06d0*/  FADD R36, R35, -R35 ;  /* 0x8000002323247221 */ /* 0x000fe20000000000 */
[----:B------:R-:W-:Y:S01]  /*06e0*/  SEL R13, R13, RZ, !P1 ;  /* 0x000000ff0d0d7207 */ /* 0x000fe20004800000 */
[----:B------:R-:W-:Y:S01]  /*06f0*/  FADD R27, R26, -R26 ;  /* 0x8000001a1a1b7221 */ /* 0x000fe20000000000 */
[----:B------:R-:W-:Y:S01]  /*0700*/  SEL R15, R15, RZ, !P1 ;  /* 0x000000ff0f0f7207 */ /* 0x000fe20004800000 */
[----:B------:R-:W-:Y:S01]  /*0710*/  FADD R47, R12, -R12 ;  /* 0x8000000c0c2f7221 */ /* 0x000fe20000000000 */
[----:B------:R-:W-:-:S02]  /*0720*/  VIADD R37, R6, 0xffff8000 ;  /* 0xffff800006257836 */ /* 0x000fc40000000000 */
[----:B------:R-:W-:Y:S01]  /*0730*/  FFMA R55, R36, R14, R35 ;  /* 0x0000000e24377223 */ /* 0x000fe20000000023 */
[----:B------:R-:W-:Y:S01]  /*0740*/  FFMA R56, R27, R13, R26 ;  /* 0x0000000d1b387223 */ /* 0x000fe2000000001a */
[----:B------:R-:W-:Y:S01]  /*0750*/  FFMA R35, R47, R15, R12 ;  /* 0x0000000f2f237223 */ /* 0x000fe2000000000c */
[----:B------:R-:W-:Y:S01]  /*0760*/  IMAD.WIDE R12, R37, 0x4, R24 ;  /* 0x00000004250c7825 */ /* 0x000fe200078e0218 */
[----:B------:R-:W-:Y:S02]  /*0770*/  CS2R R36, SRZ ;  /* 0x0000000000247805 */ /* 0x000fe4000001ff00 */
[----:B------:R-:W-:Y:S02]  /*0780*/  CS2R R24, SRZ ;  /* 0x0000000000187805 */ /* 0x000fe4000001ff00 */
[----:B------:R-:W-:Y:S02]  /*0790*/  CS2R R26, SRZ ;  /* 0x00000000001a7805 */ /* 0x000fe4000001ff00 */
[----:B------:R-:W4:Y:S04]  /*07a0*/  @!P4 LDG.E.EL.64 R36, desc[UR4][R60.64] ;  /* 0x000000043c24c981 */ /* 0x000f28000c2e1b00 */
[----:B------:R0:W4:Y:S01]  /*07b0*/  @!P3 LDG.E.128 R24, desc[UR4][R12.64] ;  /* 0x000000040c18b981 */ /* 0x000122000c1e1d00 */
[----:B------:R-:W-:-:S06]  /*07c0*/  IMAD.MOV.U32 R47, RZ, RZ, RZ ;  /* 0x000000ffff2f7224 */ /* 0x000fcc00078e00ff */
[----:B------:R-:W4:Y:S01]  /*07d0*/  @!P3 LDG.E.EL R47, desc[UR4][R58.64] ;  /* 0x000000043a2fb981 */ /* 0x000f22000c2e1900 */
[----:B------:R-:W-:Y:S02]  /*07e0*/  SEL R53, R48, RZ, !P3 ;  /* 0x000000ff30357207 */ /* 0x000fe40005800000 */
[----:B------:R-:W-:-:S03]  /*07f0*/  SEL R28, R28, RZ, !P3 ;  /* 0x000000ff1c1c7207 */ /* 0x000fc60005800000 */
[----:B------:R-:W-:Y:S01]  /*0800*/  FADD R14, R53, -R53 ;  /* 0x80000035350e7221 */ /* 0x000fe20000000000 */
[----:B0-----:R-:W-:-:S03]  /*0810*/  CS2R R12, SRZ ;  /* 0x00000000000c7805 */ /* 0x001fc6000001ff00 */
[----:B------:R-:W-:Y:S01]  /*0820*/  FFMA R53, R14, R28, R53 ;  /* 0x0000001c0e357223 */ /* 0x000fe20000000035 */
[----:B------:R-:W-:Y:S02]  /*0830*/  CS2R R14, SRZ ;  /* 0x00000000000e7805 */ /* 0x000fe4000001ff00 */
[----:B------:R-:W-:-:S04]  /*0840*/  CS2R R48, SRZ ;  /* 0x0000000000307805 */ /* 0x000fc8000001ff00 */
[----:B------:R0:W4:Y:S04]  /*0850*/  @!P2 LDG.E.EL.128 R12, desc[UR4][R50.64] ;  /* 0x00000004320ca981 */ /* 0x000128000c2e1d00 */
[----:B------:R-:W4:Y:S01]  /*0860*/  @!P2 LDG.E.EL.64 R48, desc[UR4][R60.64] ;  /* 0x000000043c30a981 */ /* 0x000f22000c2e1b00 */
[----:B------:R-:W-:Y:S01]  /*0870*/  SEL R46, R46, RZ, !P3 ;  /* 0x000000ff2e2e7207 */ /* 0x000fe20005800000 */
[----:B0-----:R-:W0:Y:S01]  /*0880*/  LDC.64 R50, c[0x0][0x260] ;  /* 0x00009800ff327b82 */ /* 0x001e220000000a00 */
[----:B-----5:R-:W-:Y:S02]  /*0890*/  SEL R17, R17, RZ, !P1 ;  /* 0x000000ff11117207 */ /* 0x020fe40004800000 */
[----:B------:R-:W-:Y:S02]  /*08a0*/  SEL R16, R16, RZ, !P1 ;  /* 0x000000ff10107207 */ /* 0x000fe40004800000 */
[----:B------:R-:W-:Y:S01]  /*08b0*/  SEL R34, R34, RZ, !P1 ;  /* 0x000000ff22227207 */ /* 0x000fe20004800000 */
[----:B------:R-:W-:Y:S01]  /*08c0*/  FADD R56, -R17, R56 ;  /* 0x0000003811387221 */ /* 0x000fe20000000100 */
[----:B------:R-:W-:Y:S01]  /*08d0*/  SEL R29, R29, RZ, !P3 ;  /* 0x000000ff1d1d7207 */ /* 0x000fe20005800000 */
[----:B------:R-:W-:-:S02]  /*08e0*/  FADD R57, -R16, R57 ;  /* 0x0000003910397221 */ /* 0x000fc40000000100 */
[----:B------:R-:W-:Y:S01]  /*08f0*/  FFMA R34, R56, R34, R17 ;  /* 0x0000002238227223 */ /* 0x000fe20000000011 */
[----:B------:R-:W-:Y:S01]  /*0900*/  SEL R11, R11, RZ, !P1 ;  /* 0x000000ff0b0b7207 */ /* 0x000fe20004800000 */
[----:B------:R-:W-:Y:S01]  /*0910*/  FADD R63, R46, -R46 ;  /* 0x8000002e2e3f7221 */ /* 0x000fe20000000000 */
[----:B------:R-:W-:Y:S02]  /*0920*/  SEL R18, R18, RZ, !P1 ;  /* 0x000000ff12127207 */ /* 0x000fe40004800000 */
[----:B------:R-:W-:Y:S01]  /*0930*/  LEA.HI R43, R43, R32, RZ, 0x2 ;  /* 0x000000202b2b7211 */ /* 0x000fe200078f10ff */
[----:B------:R-:W-:Y:S01]  /*0940*/  FFMA R11, R57, R11, R16 ;  /* 0x0000000b390b7223 */ /* 0x000fe20000000010 */
[----:B------:R-:W-:Y:S01]  /*0950*/  FFMA R54, R63, R29, R46 ;  /* 0x0000001d3f367223 */ /* 0x000fe2000000002e */
[----:B------:R-:W-:Y:S01]  /*0960*/  SEL R29, R44, RZ, !P3 ;  /* 0x000000ff2c1d7207 */ /* 0x000fe20005800000 */
[----:B------:R-:W-:Y:S01]  /*0970*/  FADD R55, -R18, R55 ;  /* 0x0000003712377221 */ /* 0x000fe20000000100 */
[----:B------:R-:W-:-:S02]  /*0980*/  SEL R28, R45, RZ, !P3 ;  /* 0x000000ff2d1c7207 */ /* 0x000fc40005800000 */
[----:B------:R-:W-:Y:S02]  /*0990*/  SEL R33, R33, RZ, !P1 ;  /* 0x000000ff21217207 */ /* 0x000fe40004800000 */
[----:B------:R-:W-:Y:S01]  /*09a0*/  LOP3.LUT R43, R43, 0xfffffc04, RZ, 0xc0, !PT ;  /* 0xfffffc042b2b7812 */ /* 0x000fe200078ec0ff */
[----:B------:R-:W-:Y:S01]  /*09b0*/  FADD R44, R29, -R29 ;  /* 0x8000001d1d2c7221 */ /* 0x000fe20000000000 */
[----:B------:R-:W-:Y:S01]  /*09c0*/  SEL R30, R30, RZ, !P3 ;  /* 0x000000ff1e1e7207 */ /* 0x000fe20005800000 */
[----:B------:R-:W-:Y:S01]  /*09d0*/  FADD R45, R28, -R28 ;  /* 0x8000001c1c2d7221 */ /* 0x000fe20000000000 */
[----:B------:R-:W-:Y:S01]  /*09e0*/  SEL R31, R31, RZ, !P3 ;  /* 0x000000ff1f1f7207 */ /* 0x000fe20005800000 */
[----:B------:R-:W-:Y:S01]  /*09f0*/  FFMA R33, R55, R33, R18 ;  /* 0x0000002137217223 */ /* 0x000fe20000000012 */
[----:B------:R-:W-:Y:S01]  /*0a00*/  SEL R18, R19, RZ, !P1 ;  /* 0x000000ff13127207 */ /* 0x000fe20004800000 */
[----:B------:R-:W-:Y:S02]  /*0a10*/  IMAD.IADD R32, R32, 0x1, -R43 ;  /* 0x0000000120207824 */ /* 0x000fe400078e0a2b */
[----:B------:R-:W-:Y:S01]  /*0a20*/  FFMA R44, R44, R30, R29 ;  /* 0x0000001e2c2c7223 */ /* 0x000fe2000000001d */
[----:B------:R-:W-:Y:S01]  /*0a30*/  FFMA R45, R45, R31, R28 ;  /* 0x0000001f2d2d7223 */ /* 0x000fe2000000001c */
[----:B------:R-:W-:-:S02]  /*0a40*/  CS2R R28, SRZ ;  /* 0x00000000001c7805 */ /* 0x000fc4000001ff00 */
[----:B------:R-:W-:Y:S01]  /*0a50*/  CS2R R30, SRZ ;  /* 0x00000000001e7805 */ /* 0x000fe2000001ff00 */
[----:B0-----:R-:W-:-:S04]  /*0a60*/  IMAD.WIDE R50, R32, 0x8, R50 ;  /* 0x0000000820327825 */ /* 0x001fc800078e0232 */
[----:B------:R-:W-:Y:S01]  /*0a70*/  FADD R35, -R18, R35 ;  /* 0x0000002312237221 */ /* 0x000fe20000000100 */
[----:B------:R-:W5:Y:S01]  /*0a80*/  @!P4 LDG.E.EL.128 R28, desc[UR4][R50.64] ;  /* 0x00000004321cc981 */ /* 0x000f62000c2e1d00 */
[----:B---3--:R-:W-:Y:S01]  /*0a90*/  SEL R52, R52, RZ, !P3 ;  /* 0x000000ff34347207 */ /* 0x008fe20005800000 */
[----:B------:R-:W-:Y:S02]  /*0aa0*/  IMAD.MOV.U32 R46, RZ, RZ, RZ ;  /* 0x000000ffff2e7224 */ /* 0x000fe400078e00ff */
[----:B------:R-:W-:-:S04]  /*0ab0*/  IMAD.MOV.U32 R43, RZ, RZ, RZ ;  /* 0x000000ffff2b7224 */ /* 0x000fc800078e00ff */
[----:B------:R-:W3:Y:S04]  /*0ac0*/  @!P3 LDG.E.EL R46, desc[UR4][R58.64] ;  /* 0x000000043a2eb981 */ /* 0x000ee8000c2e1900 */
[----:B------:R0:W3:Y:S02]  /*0ad0*/  @!P3 LDG.E.EL R43, desc[UR4][R58.64] ;  /* 0x000000043a2bb981 */ /* 0x0000e4000c2e1900 */
[----:B0-----:R-:W0:Y:S01]  /*0ae0*/  LDC.64 R58, c[0x0][0x270] ;  /* 0x00009c00ff3a7b82 */ /* 0x001e220000000a00 */
[----:B--2---:R-:W-:-:S04]  /*0af0*/  SEL R17, R21, RZ, !P4 ;  /* 0x000000ff15117207 */ /* 0x004fc80006000000 */
[----:B------:R-:W-:Y:S02]  /*0b00*/  SHF.R.U32.HI R16, RZ, 0x1e, R17 ;  /* 0x0000001eff107819 */ /* 0x000fe40000011611 */
[----:B------:R-:W-:Y:S02]  /*0b10*/  SEL R21, R20, RZ, !P4 ;  /* 0x000000ff14157207 */ /* 0x000fe40006000000 */
[----:B------:R-:W-:Y:S02]  /*0b20*/  LOP3.LUT R20, R16, 0x2, RZ, 0xc0, !PT ;  /* 0x0000000210147812 */ /* 0x000fe400078ec0ff */
[----:B------:R-:W-:Y:S02]  /*0b30*/  SEL R56, R22, RZ, !P4 ;  /* 0x000000ff16387207 */ /* 0x000fe40006000000 */
[----:B------:R-:W-:Y:S02]  /*0b40*/  SEL R16, R23, RZ, !P4 ;  /* 0x000000ff17107207 */ /* 0x000fe40006000000 */
[----:B------:R-:W-:-:S02]  /*0b50*/  IADD3 R22, P0, R20, R21, RZ ;  /* 0x0000001514167210 */ /* 0x000fc40007f1e0ff */
[----:B------:R-:W-:Y:S02]  /*0b60*/  SHF.R.U32.HI R19, RZ, 0x1e, R16 ;  /* 0x0000001eff137819 */ /* 0x000fe40000011610 */
[----:B------:R-:W-:Y:S01]  /*0b70*/  SEL R20, R38, RZ, !P1 ;  /* 0x000000ff26147207 */ /* 0x000fe20004800000 */
[----:B------:R-:W-:Y:S01]  /*0b80*/  IMAD.X R23, RZ, RZ, R17, P0 ;  /* 0x000000ffff177224 */ /* 0x000fe200000e0611 */
[----:B----4-:R-:W-:Y:S02]  /*0b90*/  SEL R17, R37, RZ, !P4 ;  /* 0x000000ff25117207 */ /* 0x010fe40006000000 */
[----:B------:R-:W-:Y:S01]  /*0ba0*/  LOP3.LUT R19, R19, 0x2, RZ, 0xc0, !PT ;  /* 0x0000000213137812 */ /* 0x000fe200078ec0ff */
[----:B------:R-:W-:Y:S01]  /*0bb0*/  FFMA R35, R35, R20, R18 ;  /* 0x0000001423237223 */ /* 0x000fe20000000012 */
[----:B------:R-:W-:Y:S02]  /*0bc0*/  SHF.R.U32.HI R20, RZ, 0x1e, R17 ;  /* 0x0000001eff147819 */ /* 0x000fe40000011611 */
[----:B------:R-:W-:-:S02]  /*0bd0*/  IADD3 R18, P0, R19, R56, RZ ;  /* 0x0000003813127210 */ /* 0x000fc40007f1e0ff */
[----:B------:R-:W-:Y:S02]  /*0be0*/  SEL R37, R36, RZ, !P4 ;  /* 0x000000ff24257207 */ /* 0x000fe40006000000 */
[----:B------:R-:W-:Y:S02]  /*0bf0*/  SEL R25, R25, RZ, !P3 ;  /* 0x000000ff19197207 */ /* 0x000fe40005800000 */
[----:B------:R-:W-:Y:S01]  /*0c00*/  LOP3.LUT R20, R20, 0x2, RZ, 0xc0, !PT ;  /* 0x0000000214147812 */ /* 0x000fe200078ec0ff */
[----:B------:R-:W-:Y:S02]  /*0c10*/  IMAD.X R19, RZ, RZ, R16, P0 ;  /* 0x000000ffff137224 */ /* 0x000fe400000e0610 */
[----:B------:R-:W-:Y:S01]  /*0c20*/  FADD R54, -R25, R54 ;  /* 0x0000003619367221 */ /* 0x000fe20000000100 */
[----:B------:R-:W-:-:S03]  /*0c30*/  IADD3 R20, P0, R20, R37, RZ ;  /* 0x0000002514147210 */ /* 0x000fc60007f1e0ff */
[----:B------:R-:W-:Y:S02]  /*0c40*/  FFMA R36, R54, R52, R25 ;  /* 0x0000003436247223 */ /* 0x000fe40000000019 */
[----:B------:R-:W-:Y:S01]  /*0c50*/  IMAD.X R55, RZ, RZ, R17, P0 ;  /* 0x000000ffff377224 */ /* 0x000fe200000e0611 */
[----:B------:R-:W-:Y:S01]  /*0c60*/  LEA R21, P5, R22, UR6, 0xb ;  /* 0x0000000616157c11 */ /* 0x000fe2000f8a58ff */
[----:B------:R-:W-:Y:S01]  /*0c70*/  IMAD.SHL.U32 R54, R20, 0x1000, RZ ;  /* 0x0000100014367824 */ /* 0x000fe200078e00ff */
[----:B------:R-:W-:Y:S02]  /*0c80*/  SEL R24, R24, RZ, !P3 ;  /* 0x000000ff18187207 */ /* 0x000fe40005800000 */
[----:B------:R-:W-:Y:S02]  /*0c90*/  SHF.L.U64.HI R55, R20, 0xc, R55 ;  /* 0x0000000c14377819 */ /* 0x000fe40000010237 */
[----:B------:R-:W-:Y:S02]  /*0ca0*/  LEA.HI.X R22, R22, UR7, R23, 0xb, P5 ;  /* 0x0000000716167c11 */ /* 0x000fe4000a8f5c17 */
[----:B------:R-:W-:Y:S01]  /*0cb0*/  IADD3 R20, P0, R54, R21, RZ ;  /* 0x0000001536147210 */ /* 0x000fe20007f1e0ff */
[----:B------:R-:W-:Y:S01]  /*0cc0*/  FADD R53, -R24, R53 ;  /* 0x0000003518357221 */ /* 0x000fe20000000100 */
[----:B------:R-:W-:-:S02]  /*0cd0*/  SEL R47, R47, RZ, !P3 ;  /* 0x000000ff2f2f7207 */ /* 0x000fc40005800000 */
[C---:B------:R-:W-:Y:S01]  /*0ce0*/  LEA R23, P5, R18.reuse, UR6, 0xb ;  /* 0x0000000612177c11 */ /* 0x040fe2000f8a58ff */
[----:B------:R-:W-:Y:S01]  /*0cf0*/  IMAD.X R21, R55, 0x1, R22, P0 ;  /* 0x0000000137157824 */ /* 0x000fe200000e0616 */
[----:B------:R-:W-:Y:S01]  /*0d00*/  SEL R22, R13, RZ, !P2 ;  /* 0x000000ff0d167207 */ /* 0x000fe20005000000 */
[----:B------:R-:W-:Y:S01]  /*0d10*/  FFMA R37, R53, R47, R24 ;  /* 0x0000002f35257223 */ /* 0x000fe20000000018 */
[----:B------:R-:W-:Y:S02]  /*0d20*/  LEA.HI.X R24, R18, UR7, R19, 0xb, P5 ;  /* 0x0000000712187c11 */ /* 0x000fe4000a8f5c13 */
[----:B------:R-:W-:Y:S02]  /*0d30*/  CS2R R16, SRZ ;  /* 0x0000000000107805 */ /* 0x000fe4000001ff00 */
[----:B------:R-:W-:Y:S02]  /*0d40*/  CS2R R18, SRZ ;  /* 0x0000000000127805 */ /* 0x000fe4000001ff00 */
[----:B------:R-:W-:Y:S01]  /*0d50*/  SEL R25, R48, RZ, !P2 ;  /* 0x000000ff30197207 */ /* 0x000fe20005000000 */
[----:B------:R-:W-:Y:S01]  /*0d60*/  IMAD.SHL.U32 R53, R4, 0x800, RZ ;  /* 0x0000080004357824 */ /* 0x000fe200078e00ff */
[----:B------:R-:W-:-:S02]  /*0d70*/  SEL R48, R49, RZ, !P2 ;  /* 0x000000ff31307207 */ /* 0x000fc40005000000 */
[----:B------:R-:W-:Y:S01]  /*0d80*/  SHF.R.U32.HI R52, RZ, 0x1e, R22 ;  /* 0x0000001eff347819 */ /* 0x000fe20000011616 */
[----:B------:R1:W2:Y:S01]  /*0d90*/  @!P2 LDG.E.EL.128 R16, desc[UR4][R50.64] ;  /* 0x000000043210a981 */ /* 0x0002a2000c2e1d00 */
[----:B------:R-:W-:Y:S01]  /*0da0*/  SEL R49, R12, RZ, !P2 ;  /* 0x000000ff0c317207 */ /* 0x000fe20005000000 */
[----:B------:R-:W-:Y:S01]  /*0db0*/  IMAD.WIDE R12, R53, 0x4, R20 ;  /* 0x00000004350c7825 */ /* 0x000fe200078e0214 */
[----:B------:R-:W-:Y:S02]  /*0dc0*/  SEL R15, R15, RZ, !P2 ;  /* 0x000000ff0f0f7207 */ /* 0x000fe40005000000 */
[----:B------:R-:W-:Y:S02]  /*0dd0*/  SHF.R.U32.HI R21, RZ, 0x1e, R48 ;  /* 0x0000001eff157819 */ /* 0x000fe40000011630 */
[----:B------:R-:W-:Y:S02]  /*0de0*/  LOP3.LUT R52, R52, 0x2, RZ, 0xc0, !PT ;  /* 0x0000000234347812 */ /* 0x000fe400078ec0ff */
[----:B------:R-:W-:-:S02]  /*0df0*/  SHF.R.U32.HI R20, RZ, 0x1e, R15 ;  /* 0x0000001eff147819 */ /* 0x000fc4000001160f */
[----:B------:R-:W-:Y:S02]  /*0e00*/  SEL R57, R14, RZ, !P2 ;  /* 0x000000ff0e397207 */ /* 0x000fe40005000000 */
[----:B------:R-:W-:Y:S02]  /*0e10*/  LOP3.LUT R14, R21, 0x2, RZ, 0xc0, !PT ;  /* 0x00000002150e7812 */ /* 0x000fe400078ec0ff */
[----:B------:R-:W-:Y:S02]  /*0e20*/  IADD3 R49, P6, R52, R49, RZ ;  /* 0x0000003134317210 */ /* 0x000fe40007fde0ff */
[----:B-1----:R-:W-:Y:S02]  /*0e30*/  LOP3.LUT R50, R20, 0x2, RZ, 0xc0, !PT ;  /* 0x0000000214327812 */ /* 0x002fe400078ec0ff */
[----:B------:R-:W-:Y:S01]  /*0e40*/  IADD3 R51, P0, R14, R25, RZ ;  /* 0x000000190e337210 */ /* 0x000fe20007f1e0ff */
[----:B------:R-:W-:Y:S01]  /*0e50*/  IMAD.X R14, RZ, RZ, R22, P6 ;  /* 0x000000ffff0e7224 */ /* 0x000fe200030e0616 */
[----:B------:R-:W-:-:S02]  /*0e60*/  IADD3 R50, P5, R50, R57, RZ ;  /* 0x0000003932327210 */ /* 0x000fc40007fbe0ff */
[----:B------:R-:W-:Y:S01]  /*0e70*/  IADD3 R20, P6, R23, R54, RZ ;  /* 0x0000003617147210 */ /* 0x000fe20007fde0ff */
[----:B------:R-:W1:Y:S01]  /*0e80*/  LDC.64 R56, c[0x0][0x270] ;  /* 0x00009c00ff387b82 */ /* 0x000e620000000a00 */
[----:B------:R-:W-:Y:S02]  /*0e90*/  IMAD.MOV.U32 R47, RZ, RZ, RZ ;  /* 0x000000ffff2f7224 */ /* 0x000fe400078e00ff */
[----:B------:R-:W-:-:S04]  /*0ea0*/  IMAD.WIDE R12, R5, 0x4, R12 ;  /* 0x00000004050c7825 */ /* 0x000fc800078e020c */
[----:B------:R-:W-:Y:S01]  /*0eb0*/  IMAD.X R48, RZ, RZ, R48, P0 ;  /* 0x000000ffff307224 */ /* 0x000fe200000e0630 */
[----:B------:R-:W-:Y:S01]  /*0ec0*/  LEA R63, P0, R49, UR6, 0xb ;  /* 0x00000006313f7c11 */ /* 0x000fe2000f8058ff */
[----:B------:R-:W-:Y:S01]  /*0ed0*/  IMAD.X R15, RZ, RZ, R15, P5 ;  /* 0x000000ffff0f7224 */ /* 0x000fe200028e060f */
[----:B------:R-:W-:Y:S01]  /*0ee0*/  LEA R61, P5, R50, UR6, 0xb ;  /* 0x00000006323d7c11 */ /* 0x000fe2000f8a58ff */
[----:B------:R-:W-:Y:S01]  /*0ef0*/  IMAD.X R21, R24, 0x1, R55, P6 ;  /* 0x0000000118157824 */ /* 0x000fe200030e0637 */
[----:B------:R4:W3:Y:S01]  /*0f00*/  @!P4 LDG.E.EL R47, desc[UR4][R12.64+-0x2800] ;  /* 0xffd800040c2fc981 */ /* 0x0008e2000c2e1900 */
[----:B------:R-:W-:Y:S01]  /*0f10*/  IMAD.SHL.U32 R24, R51, 0x1000, RZ ;  /* 0x0000100033187824 */ /* 0x000fe200078e00ff */
[----:B------:R-:W-:Y:S01]  /*0f20*/  LEA.HI.X R14, R49, UR7, R14, 0xb, P0 ;  /* 0x00000007310e7c11 */ /* 0x000fe200080f5c0e */
[----:B------:R-:W-:Y:S01]  /*0f30*/  IMAD.WIDE R20, R53, 0x4, R20 ;  /* 0x0000000435147825 */ /* 0x000fe200078e0214 */
[----:B------:R-:W-:Y:S02]  /*0f40*/  SHF.L.U64.HI R25, R51, 0xc, R48 ;  /* 0x0000000c33197819 */ /* 0x000fe40000010230 */
[----:B------:R-:W-:-:S02]  /*0f50*/  IADD3 R62, P0, R24, R63, RZ ;  /* 0x0000003f183e7210 */ /* 0x000fc40007f1e0ff */
[----:B----4-:R-:W-:Y:S02]  /*0f60*/  LEA.HI.X R12, R50, UR7, R15, 0xb, P5 ;  /* 0x00000007320c7c11 */ /* 0x010fe4000a8f5c0f */
[----:B------:R-:W-:Y:S01]  /*0f70*/  IADD3 R60, P5, R61, R24, RZ ;  /* 0x000000183d3c7210 */ /* 0x000fe20007fbe0ff */
[----:B------:R-:W-:Y:S01]  /*0f80*/  IMAD.X R63, R25, 0x1, R14, P0 ;  /* 0x00000001193f7824 */ /* 0x000fe200000e060e */
[----:B------:R-:W-:Y:S01]  /*0f90*/  CS2R R14, SRZ ;  /* 0x00000000000e7805 */ /* 0x000fe2000001ff00 */
[----:B------:R-:W-:Y:S02]  /*0fa0*/  IMAD.MOV.U32 R50, RZ, RZ, RZ ;  /* 0x000000ffff327224 */ /* 0x000fe400078e00ff */
[----:B------:R-:W-:Y:S01]  /*0fb0*/  IMAD.X R61, R12, 0x1, R25, P5 ;  /* 0x000000010c3d7824 */ /* 0x000fe200028e0619 */
[----:B------:R-:W-:Y:S01]  /*0fc0*/  CS2R R12, SRZ ;  /* 0x00000000000c7805 */ /* 0x000fe2000001ff00 */
[----:B------:R-:W-:Y:S01]  /*0fd0*/  IMAD.WIDE R20, R5, 0x4, R20 ;  /* 0x0000000405147825 */ /* 0x000fe200078e0214 */
[----:B------:R-:W-:-:S04]  /*0fe0*/  CS2R R22, SRZ ;  /* 0x0000000000167805 */ /* 0x000fc8000001ff00 */
[----:B------:R4:W3:Y:S01]  /*0ff0*/  @!P4 LDG.E.EL R50, desc[UR4][R20.64+-0x2800] ;  /* 0xffd800041432c981 */ /* 0x0008e2000c2e1900 */
[----:B-1----:R-:W-:-:S03]  /*1000*/  IMAD.WIDE R56, R32, 0x8, R56 ;  /* 0x0000000820387825 */ /* 0x002fc600078e0238 */
[----:B0-----:R-:W3:Y:S01]  /*1010*/  @!P4 LDG.E.EL.128 R12, desc[UR4][R58.64] ;  /* 0x000000043a0cc981 */ /* 0x001ee2000c2e1d00 */
[----:B----4-:R-:W-:-:S06]  /*1020*/  CS2R R20, SRZ ;  /* 0x0000000000147805 */ /* 0x010fcc000001ff00 */
[----:B------:R-:W4:Y:S01]  /*1030*/  @!P4 LDG.E.EL.128 R20, desc[UR4][R56.64] ;  /* 0x000000043814c981 */ /* 0x000f22000c2e1d00 */
[----:B-----5:R-:W-:Y:S02]  /*1040*/  SEL R29, R29, RZ, !P4 ;  /* 0x000000ff1d1d7207 */ /* 0x020fe40006000000 */
[----:B------:R-:W-:Y:S02]  /*1050*/  SEL R51, R28, RZ, !P4 ;  /* 0x000000ff1c337207 */ /* 0x000fe40006000000 */
[----:B------:R-:W-:Y:S01]  /*1060*/  SHF.R.U32.HI R28, RZ, 0x1e, R29 ;  /* 0x0000001eff1c7819 */ /* 0x000fe2000001161d */
[----:B------:R-:W-:-:S03]  /*1070*/  IMAD.SHL.U32 R52, R7, 0x800, RZ ;  /* 0x0000080007347824 */ /* 0x000fc600078e00ff */
[----:B------:R-:W-:Y:S01]  /*1080*/  LOP3.LUT R28, R28, 0x2, RZ, 0xc0, !PT ;  /* 0x000000021c1c7812 */ /* 0x000fe200078ec0ff */
[----:B------:R-:W-:-:S03]  /*1090*/  IMAD.WIDE R60, R52, 0x4, R60 ;  /* 0x00000004343c7825 */ /* 0x000fc600078e023c */
[----:B------:R-:W-:Y:S01]  /*10a0*/  IADD3 R28, P0, R28, R51, RZ ;  /* 0x000000331c1c7210 */ /* 0x000fe20007f1e0ff */
[----:B------:R-:W-:Y:S02]  /*10b0*/  IMAD.MOV.U32 R48, RZ, RZ, RZ ;  /* 0x000000ffff307224 */ /* 0x000fe400078e00ff */
[----:B------:R-:W-:-:S04]  /*10c0*/  IMAD.WIDE R60, R8, 0x4, R60 ;  /* 0x00000004083c7825 */ /* 0x000fc800078e023c */
[----:B------:R-:W-:Y:S01]  /*10d0*/  IMAD.X R51, RZ, RZ, R29, P0 ;  /* 0x000000ffff337224 */ /* 0x000fe200000e061d */
[C---:B------:R-:W-:Y:S01]  /*10e0*/  LEA R29, P0, R28.reuse, UR6, 0xb ;  /* 0x000000061c1d7c11 */ /* 0x040fe2000f8058ff */
[----:B------:R0:W5:Y:S01]  /*10f0*/  @!P2 LDG.E.EL R48, desc[UR4][R60.64+-0x2800] ;  /* 0xffd800043c30a981 */ /* 0x000162000c2e1900 */
[----:B------:R-:W-:Y:S02]  /*1100*/  SEL R31, R31, RZ, !P4 ;  /* 0x000000ff1f1f7207 */ /* 0x000fe40006000000 */
[----:B0-----:R-:W-:Y:S02]  /*1110*/  LEA.HI.X R60, R28, UR7, R51, 0xb, P0 ;  /* 0x000000071c3c7c11 */ /* 0x001fe400080f5c33 */
[----:B------:R-:W-:Y:S02]  /*1120*/  IADD3 R28, P0, R29, R54, RZ ;  /* 0x000000361d1c7210 */ /* 0x000fe40007f1e0ff */
[----:B------:R-:W-:Y:S02]  /*1130*/  SEL R61, R30, RZ, !P4 ;  /* 0x000000ff1e3d7207 */ /* 0x000fe40006000000 */
[----:B------:R-:W-:Y:S01]  /*1140*/  SHF.R.U32.HI R30, RZ, 0x1e, R31 ;  /* 0x0000001eff1e7819 */ /* 0x000fe2000001161f */
[----:B------:R-:W-:-:S03]  /*1150*/  IMAD.X R29, R60, 0x1, R55, P0 ;  /* 0x000000013c1d7824 */ /* 0x000fc600000e0637 */
[----:B------:R-:W-:Y:S01]  /*1160*/  LOP3.LUT R30, R30, 0x2, RZ, 0xc0, !PT ;  /* 0x000000021e1e7812 */ /* 0x000fe200078ec0ff */
[----:B------:R-:W-:-:S03]  /*1170*/  IMAD.WIDE R28, R53, 0x4, R28 ;  /* 0x00000004351c7825 */ /* 0x000fc600078e021c */
[----:B------:R-:W-:Y:S01]  /*1180*/  IADD3 R30, P5, R30, R61, RZ ;  /* 0x0000003d1e1e7210 */ /* 0x000fe20007fbe0ff */
[----:B------:R-:W-:Y:S02]  /*1190*/  IMAD.MOV.U32 R51, RZ, RZ, RZ ;  /* 0x000000ffff337224 */ /* 0x000fe400078e00ff */
[----:B------:R-:W-:-:S04]  /*11a0*/  IMAD.WIDE R28, R5, 0x4, R28 ;  /* 0x00000004051c7825 */ /* 0x000fc800078e021c */
[----:B------:R-:W-:Y:S01]  /*11b0*/  IMAD.X R31, RZ, RZ, R31, P5 ;  /* 0x000000ffff1f7224 */ /* 0x000fe200028e061f */
[----:B------:R0:W5:Y:S02]  /*11c0*/  @!P4 LDG.E.EL R51, desc[UR4][R28.64+-0x2800] ;  /* 0xffd800041c33c981 */ /* 0x000164000c2e1900 */
[----:B0-----:R-:W-:-:S04]  /*11d0*/  LEA R29, P5, R30, UR6, 0xb ;  /* 0x000000061e1d7c11 */ /* 0x001fc8000f8a58ff */
[----:B------:R-:W-:Y:S02]  /*11e0*/  LEA.HI.X R30, R30, UR7, R31, 0xb, P5 ;  /* 0x000000071e1e7c11 */ /* 0x000fe4000a8f5c1f */
[----:B------:R-:W-:Y:S01]  /*11f0*/  IADD3 R28, P5, R29, R54, RZ ;  /* 0x000000361d1c7210 */ /* 0x000fe20007fbe0ff */
[----:B------:R-:W-:-:S04]  /*1200*/  IMAD.WIDE R62, R52, 0x4, R62 ;  /* 0x00000004343e7825 */ /* 0x000fc800078e023e */
[----:B------:R-:W-:Y:S02]  /*1210*/  IMAD.MOV.U32 R49, RZ, RZ, RZ ;  /* 0x000000ffff317224 */ /* 0x000fe400078e00ff */
[----:B------:R-:W-:-:S05]  /*1220*/  IMAD.WIDE R62, R8, 0x4, R62 ;  /* 0x00000004083e7825 */ /* 0x000fca00078e023e */
[----:B------:R0:W5:Y:S01]  /*1230*/  @!P2 LDG.E.EL R49, desc[UR4][R62.64+-0x2800] ;  /* 0xffd800043e31a981 */ /* 0x000162000c2e1900 */
[----:B--2---:R-:W-:Y:S02]  /*1240*/  SEL R17, R17, RZ, !P2 ;  /* 0x000000ff11117207 */ /* 0x004fe40005000000 */
[----:B------:R-:W-:Y:S02]  /*1250*/  SEL R61, R16, RZ, !P2 ;  /* 0x000000ff103d7207 */ /* 0x000fe40005000000 */
[----:B------:R-:W-:-:S04]  /*1260*/  SHF.R.U32.HI R16, RZ, 0x1e, R17 ;  /* 0x0000001eff107819 */ /* 0x000fc80000011611 */
[----:B------:R-:W-:-:S04]  /*1270*/  LOP3.LUT R16, R16, 0x2, RZ, 0xc0, !PT ;  /* 0x0000000210107812 */ /* 0x000fc800078ec0ff */
[----:B------:R-:W-:-:S05]  /*1280*/  IADD3 R16, P0, R16, R61, RZ ;  /* 0x0000003d10107210 */ /* 0x000fca0007f1e0ff */
[----:B------:R-:W-:Y:S01]  /*1290*/  IMAD.X R29, RZ, RZ, R17, P0 ;  /* 0x000000ffff1d7224 */ /* 0x000fe200000e0611 */
[----:B------:R-:W-:-:S04]  /*12a0*/  LEA R17, P0, R16, UR6, 0xb ;  /* 0x0000000610117c11 */ /* 0x000fc8000f8058ff */
[----:B------:R-:W-:Y:S02]  /*12b0*/  LEA.HI.X R60, R16, UR7, R29, 0xb, P0 ;  /* 0x00000007103c7c11 */ /* 0x000fe400080f5c1d */
[----:B------:R-:W-:Y:S01]  /*12c0*/  IADD3 R16, P0, R17, R24, RZ ;  /* 0x0000001811107210 */ /* 0x000fe20007f1e0ff */
[----:B------:R-:W-:-:S04]  /*12d0*/  IMAD.X R29, R30, 0x1, R55, P5 ;  /* 0x000000011e1d7824 */ /* 0x000fc800028e0637 */
[----:B------:R-:W-:Y:S02]  /*12e0*/  IMAD.X R17, R60, 0x1, R25, P0 ;  /* 0x000000013c117824 */ /* 0x000fe400000e0619 */
[----:B------:R-:W-:Y:S01]  /*12f0*/  IMAD.WIDE R16, R52, 0x4, R16 ;  /* 0x0000000434107825 */ /* 0x000fe200078e0210 */
[----:B------:R-:W-:-:S03]  /*1300*/  CS2R R30, SRZ ;  /* 0x00000000001e7805 */ /* 0x000fc6000001ff00 */
[----:B------:R-:W-:-:S04]  /*1310*/  IMAD.WIDE R28, R53, 0x4, R28 ;  /* 0x00000004351c7825 */ /* 0x000fc800078e021c */
[----:B------:R-:W-:-:S04]  /*1320*/  IMAD.WIDE R16, R8, 0x4, R16 ;  /* 0x0000000408107825 */ /* 0x000fc800078e0210 */
[----:B------:R-:W-:Y:S01]  /*1330*/  IMAD.WIDE R28, R5, 0x4, R28 ;  /* 0x00000004051c7825 */ /* 0x000fe200078e021c */
[----:B------:R1:W2:Y:S04]  /*1340*/  @!P2 LDG.E.EL R30, desc[UR4][R16.64+-0x2800] ;  /* 0xffd80004101ea981 */ /* 0x0002a8000c2e1900 */
[----:B------:R0:W2:Y:S01]  /*1350*/  @!P4 LDG.E.EL R31, desc[UR4][R28.64+-0x2800] ;  /* 0xffd800041c1fc981 */ /* 0x0000a2000c2e1900 */
[----:B---3--:R-:W-:Y:S02]  /*1360*/  SEL R61, R12, RZ, !P4 ;  /* 0x000000ff0c3d7207 */ /* 0x008fe40006000000 */
[----:B------:R-:W-:Y:S02]  /*1370*/  SEL R12, R15, RZ, !P4 ;  /* 0x000000ff0f0c7207 */ /* 0x000fe40006000000 */
[----:B------:R-:W-:-:S02]  /*1380*/  SEL R60, R13, RZ, !P4 ;  /* 0x000000ff0d3c7207 */ /* 0x000fc40006000000 */
[----:B------:R-:W-:Y:S02]  /*1390*/  SEL R15, R14, RZ, !P4 ;  /* 0x000000ff0e0f7207 */ /* 0x000fe40006000000 */
[----:B------:R-:W-:Y:S02]  /*13a0*/  SHF.R.U32.HI R14, RZ, 0x1e, R12 ;  /* 0x0000001eff0e7819 */ /* 0x000fe4000001160c */
[----:B0-----:R-:W-:Y:S02]  /*13b0*/  SHF.R.U32.HI R62, RZ, 0x1e, R60 ;  /* 0x0000001eff3e7819 */ /* 0x001fe4000001163c */
[----:B----4-:R-:W-:Y:S02]  /*13c0*/  SEL R13, R21, RZ, !P4 ;  /* 0x000000ff150d7207 */ /* 0x010fe40006000000 */
[----:B------:R-:W-:Y:S02]  /*13d0*/  LOP3.LUT R14, R14, 0x2, RZ, 0xc0, !PT ;  /* 0x000000020e0e7812 */ /* 0x000fe400078ec0ff */
[----:B------:R-:W-:-:S02]  /*13e0*/  LOP3.LUT R62, R62, 0x2, RZ, 0xc0, !PT ;  /* 0x000000023e3e7812 */ /* 0x000fc400078ec0ff */
[----:B-1----:R-:W-:Y:S02]  /*13f0*/  SHF.R.U32.HI R16, RZ, 0x1e, R13 ;  /* 0x0000001eff107819 */ /* 0x002fe4000001160d */
[----:B------:R-:W-:Y:S02]  /*1400*/  IADD3 R14, P0, R14, R15, RZ ;  /* 0x0000000f0e0e7210 */ /* 0x000fe40007f1e0ff */
[----:B------:R-:W-:Y:S02]  /*1410*/  SEL R15, R23, RZ, !P4 ;  /* 0x000000ff170f7207 */ /* 0x000fe40006000000 */
[----:B------:R-:W-:Y:S02]  /*1420*/  IADD3 R28, P6, R62, R61, RZ ;  /* 0x0000003d3e1c7210 */ /* 0x000fe40007fde0ff */
[----:B------:R-:W-:Y:S02]  /*1430*/  SEL R21, R20, RZ, !P4 ;  /* 0x000000ff14157207 */ /* 0x000fe40006000000 */
[----:B------:R-:W-:-:S02]  /*1440*/  LOP3.LUT R16, R16, 0x2, RZ, 0xc0, !PT ;  /* 0x0000000210107812 */ /* 0x000fc400078ec0ff */
[----:B------:R-:W-:Y:S02]  /*1450*/  SEL R62, R22, RZ, !P4 ;  /* 0x000000ff163e7207 */ /* 0x000fe40006000000 */
[----:B------:R-:W-:Y:S02]  /*1460*/  SHF.R.U32.HI R17, RZ, 0x1e, R15 ;  /* 0x0000001eff117819 */ /* 0x000fe4000001160f */
[----:B------:R-:W-:Y:S01]  /*1470*/  IADD3 R22, P5, R16, R21, RZ ;  /* 0x0000001510167210 */ /* 0x000fe20007fbe0ff */
[----:B------:R-:W-:Y:S01]  /*1480*/  IMAD.X R21, RZ, RZ, R60, P6 ;  /* 0x000000ffff157224 */ /* 0x000fe200030e063c */
[C---:B------:R-:W-:Y:S02]  /*1490*/  LEA R65, P6, R28.reuse, UR6, 0xb ;  /* 0x000000061c417c11 */ /* 0x040fe4000f8c58ff */
[----:B------:R-:W-:Y:S02]  /*14a0*/  LOP3.LUT R17, R17, 0x2, RZ, 0xc0, !PT ;  /* 0x0000000211117812 */ /* 0x000fe400078ec0ff */
[----:B------:R-:W-:-:S02]  /*14b0*/  LEA.HI.X R16, R28, UR7, R21, 0xb, P6 ;  /* 0x000000071c107c11 */ /* 0x000fc4000b0f5c15 */
[----:B------:R-:W-:Y:S01]  /*14c0*/  IADD3 R62, P6, R17, R62, RZ ;  /* 0x0000003e113e7210 */ /* 0x000fe20007fde0ff */
[----:B------:R-:W-:Y:S01]  /*14d0*/  IMAD.X R17, RZ, RZ, R12, P0 ;  /* 0x000000ffff117224 */ /* 0x000fe200000e060c */
[C---:B------:R-:W-:Y:S01]  /*14e0*/  LEA R61, P0, R14.reuse, UR6, 0xb ;  /* 0x000000060e3d7c11 */ /* 0x040fe2000f8058ff */
[----:B------:R-:W-:Y:S02]  /*14f0*/  IMAD.X R13, RZ, RZ, R13, P5 ;  /* 0x000000ffff0d7224 */ /* 0x000fe400028e060d */
[----:B------:R-:W-:Y:S01]  /*1500*/  IMAD.X R15, RZ, RZ, R15, P6 ;  /* 0x000000ffff0f7224 */ /* 0x000fe200030e060f */
[----:B------:R-:W-:Y:S02]  /*1510*/  LEA.HI.X R20, R14, UR7, R17, 0xb, P0 ;  /* 0x000000070e147c11 */ /* 0x000fe400080f5c11 */
[----:B------:R-:W-:Y:S02]  /*1520*/  LEA R29, P0, R22, UR6, 0xb ;  /* 0x00000006161d7c11 */ /* 0x000fe4000f8058ff */
[----:B------:R-:W-:-:S02]  /*1530*/  LEA R17, P5, R62, UR6, 0xb ;  /* 0x000000063e117c11 */ /* 0x000fc4000f8a58ff */
[----:B------:R-:W-:Y:S02]  /*1540*/  LEA.HI.X R22, R22, UR7, R13, 0xb, P0 ;  /* 0x0000000716167c11 */ /* 0x000fe400080f5c0d */
[----:B------:R-:W-:Y:S02]  /*1550*/  CS2R R12, SRZ ;  /* 0x00000000000c7805 */ /* 0x000fe4000001ff00 */
[----:B------:R-:W-:Y:S02]  /*1560*/  LEA.HI.X R62, R62, UR7, R15, 0xb, P5 ;  /* 0x000000073e3e7c11 */ /* 0x000fe4000a8f5c0f */
[----:B------:R-:W-:-:S06]  /*1570*/  CS2R R14, SRZ ;  /* 0x00000000000e7805 */ /* 0x000fcc000001ff00 */
[----:B------:R0:W3:Y:S01]  /*1580*/  @!P2 LDG.E.EL.128 R12, desc[UR4][R58.64] ;  /* 0x000000043a0ca981 */ /* 0x0000e2000c2e1d00 */
[----:B------:R-:W-:Y:S02]  /*1590*/  IADD3 R60, P5, R61, R54, RZ ;  /* 0x000000363d3c7210 */ /* 0x000fe40007fbe0ff */
[----:B------:R-:W-:-:S03]  /*15a0*/  IADD3 R28, P0, R29, R54, RZ ;  /* 0x000000361d1c7210 */ /* 0x000fc60007f1e0ff */
[--C-:B------:R-:W-:Y:S01]  /*15b0*/  IMAD.X R61, R20, 0x1, R55.reuse, P5 ;  /* 0x00000001143d7824 */ /* 0x100fe200028e0637 */
[----:B------:R-:W-:Y:S01]  /*15c0*/  CS2R R20, SRZ ;  /* 0x0000000000147805 */ /* 0x000fe2000001ff00 */
[----:B------:R-:W-:Y:S01]  /*15d0*/  IMAD.X R29, R22, 0x1, R55, P0 ;  /* 0x00000001161d7824 */ /* 0x000fe200000e0637 */
[----:B------:R-:W-:-:S06]  /*15e0*/  CS2R R22, SRZ ;  /* 0x0000000000167805 */ /* 0x000fcc000001ff00 */
[----:B------:R-:W4:Y:S01]  /*15f0*/  @!P2 LDG.E.EL.128 R20, desc[UR4][R56.64] ;  /* 0x000000043814a981 */ /* 0x000f22000c2e1d00 */
[----:B------:R-:W-:-:S05]  /*1600*/  IADD3 R64, P6, R65, R54, RZ ;  /* 0x0000003641407210 */ /* 0x000fca0007fde0ff */
[----:B------:R-:W-:Y:S01]  /*1610*/  IMAD.X R65, R16, 0x1, R55, P6 ;  /* 0x0000000110417824 */ /* 0x000fe200030e0637 */
[----:B------:R-:W-:-:S05]  /*1620*/  IADD3 R16, P6, R17, R54, RZ ;  /* 0x0000003611107210 */ /* 0x000fca0007fde0ff */
[----:B------:R-:W-:Y:S02]  /*1630*/  IMAD.X R17, R62, 0x1, R55, P6 ;  /* 0x000000013e117824 */ /* 0x000fe400030e0637 */
[----:B------:R-:W-:Y:S01]  /*1640*/  IMAD.WIDE R64, R53, 0x4, R64 ;  /* 0x0000000435407825 */ /* 0x000fe200078e0240 */
[----:B------:R-:W-:-:S03]  /*1650*/  CS2R R54, SRZ ;  /* 0x0000000000367805 */ /* 0x000fc6000001ff00 */
[----:B0-----:R-:W-:-:S04]  /*1660*/  IMAD.WIDE R58, R53, 0x4, R60 ;  /* 0x00000004353a7825 */ /* 0x001fc800078e023c */
[----:B------:R-:W-:-:S04]  /*1670*/  IMAD.WIDE R60, R5, 0x4, R64 ;  /* 0x00000004053c7825 */ /* 0x000fc800078e0240 */
[----:B------:R-:W-:Y:S01]  /*1680*/  IMAD.WIDE R16, R53, 0x4, R16 ;  /* 0x0000000435107825 */ /* 0x000fe200078e0210 */
[----:B------:R0:W2:Y:S03]  /*1690*/  @!P4 LDG.E.EL R55, desc[UR4][R60.64+-0x2800] ;  /* 0xffd800043c37c981 */ /* 0x0000a6000c2e1900 */
[----:B------:R-:W-:-:S05]  /*16a0*/  IMAD.WIDE R58, R5, 0x4, R58 ;  /* 0x00000004053a7825 */ /* 0x000fca00078e023a */
[----:B------:R1:W2:Y:S01]  /*16b0*/  @!P4 LDG.E.EL R54, desc[UR4][R58.64+-0x2800] ;  /* 0xffd800043a36c981 */ /* 0x0002a2000c2e1900 */
[----:B0-----:R-:W-:Y:S01]  /*16c0*/  IMAD.WIDE R60, R5, 0x4, R16 ;  /* 0x00000004053c7825 */ /* 0x001fe200078e0210 */
[----:B---3--:R-:W-:Y:S02]  /*16d0*/  SEL R62, R13, RZ, !P2 ;  /* 0x000000ff0d3e7207 */ /* 0x008fe40005000000 */
[----:B------:R-:W-:Y:S02]  /*16e0*/  SEL R56, R14, RZ, !P2 ;  /* 0x000000ff0e387207 */ /* 0x000fe40005000000 */
[----:B------:R-:W-:Y:S02]  /*16f0*/  SHF.R.U32.HI R14, RZ, 0x1e, R62 ;  /* 0x0000001eff0e7819 */ /* 0x000fe4000001163e */
[----:B------:R-:W-:Y:S02]  /*1700*/  SEL R15, R15, RZ, !P2 ;  /* 0x000000ff0f0f7207 */ /* 0x000fe40005000000 */
[----:B------:R-:W-:-:S02]  /*1710*/  SEL R13, R12, RZ, !P2 ;  /* 0x000000ff0c0d7207 */ /* 0x000fc40005000000 */
[----:B------:R-:W-:Y:S02]  /*1720*/  LOP3.LUT R14, R14, 0x2, RZ, 0xc0, !PT ;  /* 0x000000020e0e7812 */ /* 0x000fe400078ec0ff */
[----:B------:R-:W-:Y:S02]  /*1730*/  SHF.R.U32.HI R57, RZ, 0x1e, R15 ;  /* 0x0000001eff397819 */ /* 0x000fe4000001160f */
[----:B------:R-:W-:Y:S01]  /*1740*/  IADD3 R14, P0, R14, R13, RZ ;  /* 0x0000000d0e0e7210 */ /* 0x000fe20007f1e0ff */
[----:B------:R-:W-:Y:S01]  /*1750*/  IMAD.WIDE R12, R53, 0x4, R28 ;  /* 0x00000004350c7825 */ /* 0x000fe200078e021c */
[----:B------:R-:W-:-:S04]  /*1760*/  LOP3.LUT R29, R57, 0x2, RZ, 0xc0, !PT ;  /* 0x00000002391d7812 */ /* 0x000fc800078ec0ff */
[----:B------:R-:W-:Y:S01]  /*1770*/  IADD3 R28, P5, R29, R56, RZ ;  /* 0x000000381d1c7210 */ /* 0x000fe20007fbe0ff */
[----:B------:R-:W-:Y:S02]  /*1780*/  IMAD.MOV.U32 R56, RZ, RZ, RZ ;  /* 0x000000ffff387224 */ /* 0x000fe400078e00ff */
[----:B------:R-:W-:-:S04]  /*1790*/  IMAD.WIDE R12, R5, 0x4, R12 ;  /* 0x00000004050c7825 */ /* 0x000fc800078e020c */
[----:B------:R-:W-:Y:S01]  /*17a0*/  IMAD.X R53, RZ, RZ, R15, P5 ;  /* 0x000000ffff357224 */ /* 0x000fe200028e060f */
[----:B------:R-:W-:Y:S01]  /*17b0*/  LEA R15, P5, R28, UR6, 0xb ;  /* 0x000000061c0f7c11 */ /* 0x000fe2000f8a58ff */
[----:B------:R-:W-:Y:S01]  /*17c0*/  IMAD.X R57, RZ, RZ, R62, P0 ;  /* 0x000000ffff397224 */ /* 0x000fe200000e063e */
[----:B------:R-:W-:Y:S01]  /*17d0*/  LEA R29, P0, R14, UR6, 0xb ;  /* 0x000000060e1d7c11 */ /* 0x000fe2000f8058ff */
[----:B------:R0:W3:Y:S01]  /*17e0*/  @!P4 LDG.E.EL R56, desc[UR4][R12.64+-0x2800] ;  /* 0xffd800040c38c981 */ /* 0x0000e2000c2e1900 */
[----:B------:R-:W-:Y:S02]  /*17f0*/  LEA.HI.X R28, R28, UR7, R53, 0xb, P5 ;  /* 0x000000071c1c7c11 */ /* 0x000fe4000a8f5c35 */
[----:B----4-:R-:W-:Y:S02]  /*1800*/  SEL R16, R21, RZ, !P2 ;  /* 0x000000ff15107207 */ /* 0x010fe40005000000 */
[----:B-1----:R-:W-:Y:S02]  /*1810*/  LEA.HI.X R58, R14, UR7, R57, 0xb, P0 ;  /* 0x000000070e3a7c11 */ /* 0x002fe400080f5c39 */
[----:B------:R-:W-:-:S02]  /*1820*/  IADD3 R14, P0, R29, R24, RZ ;  /* 0x000000181d0e7210 */ /* 0x000fc40007f1e0ff */
[----:B0-----:R-:W-:Y:S02]  /*1830*/  IADD3 R12, P5, R15, R24, RZ ;  /* 0x000000180f0c7210 */ /* 0x001fe40007fbe0ff */
[----:B------:R-:W-:Y:S01]  /*1840*/  SHF.R.U32.HI R17, RZ, 0x1e, R16 ;  /* 0x0000001eff117819 */ /* 0x000fe20000011610 */
[--C-:B------:R-:W-:Y:S02]  /*1850*/  IMAD.X R15, R58, 0x1, R25.reuse, P0 ;  /* 0x000000013a0f7824 */ /* 0x100fe400000e0619 */
[----:B------:R-:W-:Y:S02]  /*1860*/  IMAD.X R13, R28, 0x1, R25, P5 ;  /* 0x000000011c0d7824 */ /* 0x000fe400028e0619 */
[----:B------:R-:W0:Y:S01]  /*1870*/  LDC.64 R28, c[0x0][0x278] ;  /* 0x00009e00ff1c7b82 */ /* 0x000e220000000a00 */
[----:B------:R-:W-:Y:S02]  /*1880*/  SEL R20, R20, RZ, !P2 ;  /* 0x000000ff14147207 */ /* 0x000fe40005000000 */
[----:B------:R-:W-:Y:S01]  /*1890*/  LOP3.LUT R17, R17, 0x2, RZ, 0xc0, !PT ;  /* 0x0000000211117812 */ /* 0x000fe200078ec0ff */
[----:B------:R-:W-:-:S03]  /*18a0*/  IMAD.WIDE R14, R52, 0x4, R14 ;  /* 0x00000004340e7825 */ /* 0x000fc600078e020e */
[----:B------:R-:W-:Y:S01]  /*18b0*/  IADD3 R17, P0, R17, R20, RZ ;  /* 0x0000001411117210 */ /* 0x000fe20007f1e0ff */
[----:B------:R-:W-:Y:S01]  /*18c0*/  IMAD.MOV.U32 R58, RZ, RZ, RZ ;  /* 0x000000ffff3a7224 */ /* 0x000fe200078e00ff */
[----:B------:R-:W-:Y:S01]  /*18d0*/  SEL R57, R19, RZ, !P2 ;  /* 0x000000ff13397207 */ /* 0x000fe20005000000 */
[----:B------:R-:W-:-:S04]  /*18e0*/  IMAD.WIDE R14, R8, 0x4, R14 ;  /* 0x00000004080e7825 */ /* 0x000fc800078e020e */
[----:B------:R-:W-:Y:S01]  /*18f0*/  IMAD.X R16, RZ, RZ, R16, P0 ;  /* 0x000000ffff107224 */ /* 0x000fe200000e0610 */
[C---:B------:R-:W-:Y:S01]  /*1900*/  LEA R19, P0, R17.reuse, UR6, 0xb ;  /* 0x0000000611137c11 */ /* 0x040fe2000f8058ff */
[----:B------:R1:W4:Y:S01]  /*1910*/  @!P2 LDG.E.EL R58, desc[UR4][R14.64+-0x2800] ;  /* 0xffd800040e3aa981 */ /* 0x000322000c2e1900 */
[----:B------:R-:W-:Y:S02]  /*1920*/  SEL R62, R22, RZ, !P2 ;  /* 0x000000ff163e7207 */ /* 0x000fe40005000000 */
[----:B------:R-:W-:Y:S02]  /*1930*/  LEA.HI.X R22, R17, UR7, R16, 0xb, P0 ;  /* 0x0000000711167c11 */ /* 0x000fe400080f5c10 */
[----:B------:R-:W-:Y:S02]  /*1940*/  CS2R R16, SRZ ;  /* 0x0000000000107805 */ /* 0x000fe4000001ff00 */
[----:B------:R-:W-:Y:S02]  /*1950*/  SEL R20, R18, RZ, !P2 ;  /* 0x000000ff12147207 */ /* 0x000fe40005000000 */
[----:B-1----:R-:W-:-:S02]  /*1960*/  IADD3 R14, P0, R19, R24, RZ ;  /* 0x00000018130e7210 */ /* 0x002fc40007f1e0ff */
[----:B------:R-:W-:Y:S01]  /*1970*/  CS2R R18, SRZ ;  /* 0x0000000000127805 */ /* 0x000fe2000001ff00 */
[----:B------:R-:W-:Y:S02]  /*1980*/  IMAD.MOV.U32 R53, RZ, RZ, RZ ;  /* 0x000000ffff357224 */ /* 0x000fe400078e00ff */
[----:B------:R-:W-:-:S03]  /*1990*/  IMAD.WIDE R12, R52, 0x4, R12 ;  /* 0x00000004340c7825 */ /* 0x000fc600078e020c */
[----:B0-----:R-:W3:Y:S01]  /*19a0*/  @!P4 LDG.E.EL.128 R16, desc[UR4][R28.64] ;  /* 0x000000041c10c981 */ /* 0x001ee2000c2e1d00 */
[----:B------:R-:W-:-:S03]  /*19b0*/  IMAD.MOV.U32 R21, RZ, RZ, RZ ;  /* 0x000000ffff157224 */ /* 0x000fc600078e00ff */
[----:B------:R-:W4:Y:S01]  /*19c0*/  @!P4 LDG.E.EL R53, desc[UR4][R60.64+-0x2800] ;  /* 0xffd800043c35c981 */ /* 0x000f22000c2e1900 */
[----:B------:R-:W-:Y:S01]  /*19d0*/  IMAD.WIDE R12, R8, 0x4, R12 ;  /* 0x00000004080c7825 */ /* 0x000fe200078e020c */
[----:B------:R-:W-:Y:S02]  /*19e0*/  SEL R59, R23, RZ, !P2 ;  /* 0x000000ff173b7207 */ /* 0x000fe40005000000 */
[----:B------:R-:W-:Y:S02]  /*19f0*/  SHF.R.U32.HI R23, RZ, 0x1e, R57 ;  /* 0x0000001eff177819 */ /* 0x000fe40000011639 */
[----:B------:R0:W4:Y:S01]  /*1a00*/  @!P2 LDG.E.EL R21, desc[UR4][R12.64+-0x2800] ;  /* 0xffd800040c15a981 */ /* 0x000122000c2e1900 */
[----:B------:R-:W-:Y:S01]  /*1a10*/  IMAD.X R15, R22, 0x1, R25, P0 ;  /* 0x00000001160f7824 */ /* 0x000fe200000e0619 */
[----:B------:R-:W-:Y:S02]  /*1a20*/  LOP3.LUT R23, R23, 0x2, RZ, 0xc0, !PT ;  /* 0x0000000217177812 */ /* 0x000fe400078ec0ff */
[----:B0-----:R-:W-:Y:S01]  /*1a30*/  SHF.R.U32.HI R13, RZ, 0x1e, R59 ;  /* 0x0000001eff0d7819 */ /* 0x001fe2000001163b */
[----:B------:R-:W-:-:S03]  /*1a40*/  IMAD.WIDE R14, R52, 0x4, R14 ;  /* 0x00000004340e7825 */ /* 0x000fc600078e020e */
[----:B------:R-:W-:Y:S02]  /*1a50*/  LOP3.LUT R13, R13, 0x2, RZ, 0xc0, !PT ;  /* 0x000000020d0d7812 */ /* 0x000fe400078ec0ff */
[----:B------:R-:W-:Y:S02]  /*1a60*/  IADD3 R60, P0, R23, R20, RZ ;  /* 0x00000014173c7210 */ /* 0x000fe40007f1e0ff */
[----:B------:R-:W-:Y:S01]  /*1a70*/  IADD3 R62, P5, R13, R62, RZ ;  /* 0x0000003e0d3e7210 */ /* 0x000fe20007fbe0ff */
[----:B------:R-:W-:-:S04]  /*1a80*/  IMAD.WIDE R22, R8, 0x4, R14 ;  /* 0x0000000408167825 */ /* 0x000fc800078e020e */
[----:B------:R-:W-:Y:S02]  /*1a90*/  IMAD.X R15, RZ, RZ, R57, P0 ;  /* 0x000000ffff0f7224 */ /* 0x000fe400000e0639 */
[----:B------:R-:W-:Y:S01]  /*1aa0*/  IMAD.X R13, RZ, RZ, R59, P5 ;  /* 0x000000ffff0d7224 */ /* 0x000fe200028e063b */
[----:B------:R-:W-:Y:S02]  /*1ab0*/  LEA R59, P0, R60, UR6, 0xb ;  /* 0x000000063c3b7c11 */ /* 0x000fe4000f8058ff */
[----:B------:R-:W-:Y:S02]  /*1ac0*/  LEA R57, P5, R62, UR6, 0xb ;  /* 0x000000063e397c11 */ /* 0x000fe4000f8a58ff */
[----:B------:R-:W-:Y:S02]  /*1ad0*/  LEA.HI.X R60, R60, UR7, R15, 0xb, P0 ;  /* 0x000000073c3c7c11 */ /* 0x000fe400080f5c0f */
[----:B------:R-:W-:Y:S02]  /*1ae0*/  CS2R R14, SRZ ;  /* 0x00000000000e7805 */ /* 0x000fe4000001ff00 */
[----:B------:R-:W-:-:S02]  /*1af0*/  LEA.HI.X R62, R62, UR7, R13, 0xb, P5 ;  /* 0x000000073e3e7c11 */ /* 0x000fc4000a8f5c0d */
[----:B------:R-:W-:Y:S01]  /*1b00*/  CS2R R12, SRZ ;  /* 0x00000000000c7805 */ /* 0x000fe2000001ff00 */
[----:B------:R-:W-:Y:S01]  /*1b10*/  IMAD.MOV.U32 R20, RZ, RZ, RZ ;  /* 0x000000ffff147224 */ /* 0x000fe200078e00ff */
[----:B------:R-:W-:Y:S01]  /*1b20*/  SEL R46, R46, RZ, !P3 ;  /* 0x000000ff2e2e7207 */ /* 0x000fe20005800000 */
[----:B------:R-:W-:Y:S01]  /*1b30*/  IMAD R42, R5, 0x10, R42 ;  /* 0x00000010052a7824 */ /* 0x000fe200078e022a */
[----:B------:R-:W-:Y:S01]  /*1b40*/  SEL R47, R47, RZ, !P4 ;  /* 0x000000ff2f2f7207 */ /* 0x000fe20006000000 */
[----:B------:R-:W0:Y:S01]  /*1b50*/  LDC.64 R64, c[0x0][0x298] ;  /* 0x0000a600ff407b82 */ /* 0x000e220000000a00 */
[----:B------:R-:W4:Y:S01]  /*1b60*/  @!P2 LDG.E.EL.128 R12, desc[UR4][R28.64] ;  /* 0x000000041c0ca981 */ /* 0x000f22000c2e1d00 */
[----:B------:R-:W-:Y:S01]  /*1b70*/  ISETP.NE.AND P6, PT, R40, 0xc00, PT ;  /* 0x00000c002800780c */ /* 0x000fe20003fc5270 */
[----:B------:R-:W-:Y:S01]  /*1b80*/  IMAD.WIDE R68, R41, 0x8, R68 ;  /* 0x0000000829447825 */ /* 0x000fe200078e0244 */
[----:B------:R-:W-:Y:S01]  /*1b90*/  SEL R50, R50, RZ, !P4 ;  /* 0x000000ff32327207 */ /* 0x000fe20006000000 */
[----:B------:R1:W4:Y:S01]  /*1ba0*/  @!P2 LDG.E.EL R20, desc[UR4][R22.64+-0x2800] ;  /* 0xffd800041614a981 */ /* 0x000322000c2e1900 */
[----:B--2---:R-:W-:-:S02]  /*1bb0*/  SEL R31, R31, RZ, !P4 ;  /* 0x000000ff1f1f7207 */ /* 0x004fc40006000000 */
[----:B------:R-:W-:Y:S02]  /*1bc0*/  CS2R R66, SRZ ;  /* 0x0000000000427805 */ /* 0x000fe4000001ff00 */
[----:B-----5:R-:W-:Y:S01]  /*1bd0*/  SEL R48, R48, RZ, !P2 ;  /* 0x000000ff30307207 */ /* 0x020fe20005000000 */
[----:B------:R-:W-:Y:S01]  /*1be0*/  ULDC.64 UR6, c[0x0][0x2a0] ;  /* 0x0000a80000067ab9 */ /* 0x000fe20000000a00 */
[----:B-1----:R-:W-:-:S05]  /*1bf0*/  IADD3 R22, P0, R59, R24, RZ ;  /* 0x000000183b167210 */ /* 0x002fca0007f1e0ff */
[----:B------:R-:W-:Y:S01]  /*1c00*/  IMAD.X R23, R60, 0x1, R25, P0 ;  /* 0x000000013c177824 */ /* 0x000fe200000e0619 */
[----:B------:R-:W-:Y:S01]  /*1c10*/  IADD3 R24, P5, R57, R24, RZ ;  /* 0x0000001839187210 */ /* 0x000fe20007fbe0ff */
[----:B------:R-:W1:Y:S01]  /*1c20*/  LDC.64 R60, c[0x0][0x280] ;  /* 0x0000a000ff3c7b82 */ /* 0x000e620000000a00 */
[----:B------:R-:W-:-:S04]  /*1c30*/  IMAD.WIDE R22, R52, 0x4, R22 ;  /* 0x0000000434167825 */ /* 0x000fc800078e0216 */
[----:B------:R-:W-:Y:S02]  /*1c40*/  IMAD.X R25, R62, 0x1, R25, P5 ;  /* 0x000000013e197824 */ /* 0x000fe400028e0619 */
[----:B------:R-:W-:Y:S02]  /*1c50*/  IMAD.WIDE R62, R8, 0x4, R22 ;  /* 0x00000004083e7825 */ /* 0x000fe400078e0216 */
[----:B------:R-:W2:Y:S02]  /*1c60*/  LDC.64 R22, c[0x0][0x250] ;  /* 0x00009400ff167b82 */ /* 0x000ea40000000a00 */
[----:B------:R-:W-:Y:S01]  /*1c70*/  IMAD.WIDE R24, R52, 0x4, R24 ;  /* 0x0000000434187825 */ /* 0x000fe200078e0218 */
[----:B------:R-:W-:-:S03]  /*1c80*/  SEL R29, R26, RZ, !P3 ;  /* 0x000000ff1a1d7207 */ /* 0x000fc60005800000 */
[----:B------:R-:W-:Y:S02]  /*1c90*/  IMAD.MOV.U32 R57, RZ, RZ, RZ ;  /* 0x000000ffff397224 */ /* 0x000fe400078e00ff */
[----:B------:R-:W-:Y:S02]  /*1ca0*/  IMAD.MOV.U32 R52, RZ, RZ, RZ ;  /* 0x000000ffff347224 */ /* 0x000fe400078e00ff */
[----:B------:R-:W-:Y:S01]  /*1cb0*/  IMAD.WIDE R24, R8, 0x4, R24 ;  /* 0x0000000408187825 */ /* 0x000fe200078e0218 */
[----:B------:R-:W-:Y:S01]  /*1cc0*/  SEL R28, R27, RZ, !P3 ;  /* 0x000000ff1b1c7207 */ /* 0x000fe20005800000 */
[----:B------:R5:W4:Y:S01]  /*1cd0*/  @!P2 LDG.E.EL R57, desc[UR4][R62.64+-0x2800] ;  /* 0xffd800043e39a981 */ /* 0x000b22000c2e1900 */
[----:B------:R-:W-:Y:S01]  /*1ce0*/  SEL R27, R43, RZ, !P3 ;  /* 0x000000ff2b1b7207 */ /* 0x000fe20005800000 */
[----:B------:R-:W-:Y:S02]  /*1cf0*/  FADD R44, -R29, R44 ;  /* 0x0000002c1d2c7221 */ /* 0x000fe40000000100 */
[----:B------:R0:W4:Y:S01]  /*1d00*/  @!P2 LDG.E.EL R52, desc[UR4][R24.64+-0x2800] ;  /* 0xffd800041834a981 */ /* 0x000122000c2e1900 */
[----:B------:R-:W-:Y:S01]  /*1d10*/  FADD R45, -R28, R45 ;  /* 0x0000002d1c2d7221 */ /* 0x000fe20000000100 */
[----:B------:R-:W-:Y:S01]  /*1d20*/  FFMA R29, R44, R46, R29 ;  /* 0x0000002e2c1d7223 */ /* 0x000fe2000000001d */
[----:B------:R-:W-:Y:S01]  /*1d30*/  SEL R46, R55, RZ, !P4 ;  /* 0x000000ff372e7207 */ /* 0x000fe20006000000 */
[----:B-----5:R-:W-:-:S02]  /*1d40*/  VIADD R63, R42, 0xffff6000 ;  /* 0xffff60002a3f7836 */ /* 0x020fc40000000000 */
[----:B------:R-:W-:Y:S01]  /*1d50*/  FFMA R28, R45, R27, R28 ;  /* 0x0000001b2d1c7223 */ /* 0x000fe2000000001c */
[----:B------:R-:W-:Y:S02]  /*1d60*/  CS2R R26, SRZ ;  /* 0x00000000001a7805 */ /* 0x000fe4000001ff00 */
[----:B0-----:R-:W-:Y:S01]  /*1d70*/  CS2R R24, SRZ ;  /* 0x0000000000187805 */ /* 0x001fe2000001ff00 */
[----:B--2---:R-:W-:-:S04]  /*1d80*/  IMAD.WIDE R62, R63, 0x4, R22 ;  /* 0x000000043f3e7825 */ /* 0x004fc800078e0216 */
[----:B------:R-:W-:Y:S01]  /*1d90*/  FADD R46, -R47, R46 ;  /* 0x0000002e2f2e7221 */ /* 0x000fe20000000100 */
[----:B------:R-:W-:Y:S01]  /*1da0*/  IMAD.MOV.U32 R44, RZ, RZ, RZ ;  /* 0x000000ffff2c7224 */ /* 0x000fe200078e00ff */
[----:B------:R0:W2:Y:S01]  /*1db0*/  @!P4 LDG.E.128 R24, desc[UR4][R62.64] ;  /* 0x000000043e18c981 */ /* 0x0000a2000c1e1d00 */
[----:B-1----:R-:W-:-:S04]  /*1dc0*/  IMAD.WIDE R60, R41, 0x4, R60 ;  /* 0x00000004293c7825 */ /* 0x002fc800078e023c */
[----:B------:R-:W-:Y:S01]  /*1dd0*/  IMAD.MOV.U32 R40, RZ, RZ, RZ ;  /* 0x000000ffff287224 */ /* 0x000fe200078e00ff */
[----:B------:R-:W5:Y:S01]  /*1de0*/  @!P4 LDG.E.EL R44, desc[UR4][R60.64] ;  /* 0x000000043c2cc981 */ /* 0x000f62000c2e1900 */
[----:B0-----:R-:W-:-:S04]  /*1df0*/  CS2R R62, SRZ ;  /* 0x00000000003e7805 */ /* 0x001fc8000001ff00 */
[----:B------:R-:W5:Y:S04]  /*1e00*/  @!P4 LDG.E.EL R40, desc[UR4][R60.64] ;  /* 0x000000043c28c981 */ /* 0x000f68000c2e1900 */
[----:B------:R-:W5:Y:S01]  /*1e10*/  @!P6 LDG.E.EL.64 R62, desc[UR4][R68.64] ;  /* 0x00000004443ee981 */ /* 0x000f62000c2e1b00 */
[----:B------:R-:W-:Y:S02]  /*1e20*/  SEL R49, R49, RZ, !P2 ;  /* 0x000000ff31317207 */ /* 0x000fe40005000000 */
[----:B---3--:R-:W-:Y:S02]  /*1e30*/  SEL R16, R16, RZ, !P4 ;  /* 0x000000ff10107207 */ /* 0x008fe40006000000 */
[----:B------:R-:W-:Y:S02]  /*1e40*/  SEL R55, R18, RZ, !P4 ;  /* 0x000000ff12377207 */ /* 0x000fe40006000000 */
[----:B----4-:R-:W-:Y:S01]  /*1e50*/  SEL R18, R53, RZ, !P4 ;  /* 0x000000ff35127207 */ /* 0x010fe20006000000 */
[----:B------:R-:W-:Y:S01]  /*1e60*/  FFMA R45, R46, R16, R47 ;  /* 0x000000102e2d7223 */ /* 0x000fe2000000002f */
[----:B------:R-:W-:Y:S01]  /*1e70*/  SEL R47, R54, RZ, !P4 ;  /* 0x000000ff362f7207 */ /* 0x000fe20006000000 */
[----:B------:R-:W-:Y:S01]  /*1e80*/  IMAD.MOV.U32 R54, RZ, RZ, RZ ;  /* 0x000000ffff367224 */ /* 0x000fe200078e00ff */
[----:B------:R-:W-:Y:S01]  /*1e90*/  SEL R17, R17, RZ, !P4 ;  /* 0x000000ff11117207 */ /* 0x000fe20006000000 */
[----:B------:R-:W-:Y:S01]  /*1ea0*/  IMAD.MOV.U32 R53, RZ, RZ, RZ ;  /* 0x000000ffff357224 */ /* 0x000fe200078e00ff */
[----:B------:R-:W-:Y:S01]  /*1eb0*/  SEL R16, R19, RZ, !P4 ;  /* 0x000000ff13107207 */ /* 0x000fe20006000000 */
[----:B------:R-:W-:Y:S01]  /*1ec0*/  FADD R47, -R50, R47 ;  /* 0x0000002f322f7221 */ /* 0x000fe20000000100 */
[----:B------:R-:W-:Y:S01]  /*1ed0*/  FADD R18, -R31, R18 ;  /* 0x000000121f127221 */ /* 0x000fe20000000100 */
[----:B------:R-:W3:Y:S02]  /*1ee0*/  @!P4 LDG.E.EL R54, desc[UR4][R60.64] ;  /* 0x000000043c36c981 */ /* 0x000ee4000c2e1900 */
[----:B------:R-:W-:Y:S01]  /*1ef0*/  FFMA R50, R47, R17, R50 ;  /* 0x000000112f327223 */ /* 0x000fe20000000032 */
[----:B------:R-:W-:Y:S01]  /*1f00*/  FFMA R59, R18, R16, R31 ;  /* 0x00000010123b7223 */ /* 0x000fe2000000001f */
[----:B------:R-:W4:Y:S01]  /*1f10*/  @!P4 LDG.E.EL R53, desc[UR4][R60.64] ;  /* 0x000000043c35c981 */ /* 0x000f22000c2e1900 */
[----:B------:R-:W-:-:S02]  /*1f20*/  CS2R R16, SRZ ;  /* 0x0000000000107805 */ /* 0x000fc4000001ff00 */
[----:B------:R-:W-:-:S06]  /*1f30*/  CS2R R18, SRZ ;  /* 0x0000000000127805 */ /* 0x000fcc000001ff00 */
[----:B------:R-:W4:Y:S01]  /*1f40*/  @!P6 LDG.E.EL.128 R16, desc[UR4][R64.64] ;  /* 0x000000044010e981 */ /* 0x000f22000c2e1d00 */
[----:B------:R-:W-:Y:S02]  /*1f50*/  SEL R21, R21, RZ, !P2 ;  /* 0x000000ff15157207 */ /* 0x000fe40005000000 */
[----:B------:R-:W-:Y:S02]  /*1f60*/  SEL R58, R58, RZ, !P2 ;  /* 0x000000ff3a3a7207 */ /* 0x000fe40005000000 */
[----:B------:R-:W-:Y:S01]  /*1f70*/  SEL R47, R30, RZ, !P2 ;  /* 0x000000ff1e2f7207 */ /* 0x000fe20005000000 */
[----:B------:R-:W-:Y:S02]  /*1f80*/  FADD R21, -R48, R21 ;  /* 0x0000001530157221 */ /* 0x000fe40000000100 */
[----:B------:R-:W-:Y:S01]  /*1f90*/  FADD R58, -R49, R58 ;  /* 0x0000003a313a7221 */ /* 0x000fe20000000100 */
[----:B------:R-:W-:Y:S02]  /*1fa0*/  SEL R13, R13, RZ, !P2 ;  /* 0x000000ff0d0d7207 */ /* 0x000fe40005000000 */
[----:B------:R-:W-:-:S03]  /*1fb0*/  SEL R20, R20, RZ, !P2 ;  /* 0x000000ff14147207 */ /* 0x000fc60005000000 */
[----:B------:R-:W-:Y:S01]  /*1fc0*/  FFMA R46, R21, R13, R48 ;  /* 0x0000000d152e7223 */ /* 0x000fe20000000030 */
[----:B------:R-:W-:Y:S01]  /*1fd0*/  SEL R12, R12, RZ, !P2 ;  /* 0x000000ff0c0c7207 */ /* 0x000fe20005000000 */
[----:B------:R-:W-:Y:S01]  /*1fe0*/  VIADD R13, R6, 0xffff6000 ;  /* 0xffff6000060d7836 */ /* 0x000fe20000000000 */
[----:B------:R-:W-:Y:S01]  /*1ff0*/  SEL R14, R14, RZ, !P2 ;  /* 0x000000ff0e0e7207 */ /* 0x000fe20005000000 */
[----:B------:R-:W-:Y:S02]  /*2000*/  FADD R20, -R47, R20 ;  /* 0x000000142f147221 */ /* 0x000fe40000000100 */
[----:B------:R-:W-:Y:S01]  /*2010*/  FFMA R49, R58, R12, R49 ;  /* 0x0000000c3a317223 */ /* 0x000fe20000000031 */
[----:B------:R-:W-:-:S04]  /*2020*/  IMAD.WIDE R12, R13, 0x4, R22 ;  /* 0x000000040d0c7825 */ /* 0x000fc800078e0216 */
[----:B------:R-:W-:Y:S01]  /*2030*/  FFMA R47, R20, R14, R47 ;  /* 0x0000000e142f7223 */ /* 0x000fe2000000002f */
[----:B------:R-:W-:Y:S02]  /*2040*/  CS2R R20, SRZ ;  /* 0x0000000000147805 */ /* 0x000fe4000001ff00 */
[----:B------:R-:W-:Y:S01]  /*2050*/  CS2R R22, SRZ ;  /* 0x0000000000167805 */ /* 0x000fe2000001ff00 */
[----:B------:R-:W-:-:S05]  /*2060*/  IMAD.MOV.U32 R58, RZ, RZ, RZ ;  /* 0x000000ffff3a7224 */ /* 0x000fca00078e00ff */
[----:B------:R0:W4:Y:S04]  /*2070*/  @!P2 LDG.E.128 R20, desc[UR4][R12.64] ;  /* 0x000000040c14a981 */ /* 0x000128000c1e1d00 */
[----:B------:R-:W4:Y:S01]  /*2080*/  @!P2 LDG.E.EL R58, desc[UR4][R60.64] ;  /* 0x000000043c3aa981 */ /* 0x000f22000c2e1900 */
[----:B------:R-:W-:Y:S02]  /*2090*/  SEL R51, R51, RZ, !P4 ;  /* 0x000000ff33337207 */ /* 0x000fe40006000000 */
[----:B------:R-:W-:-:S05]  /*20a0*/  SEL R56, R56, RZ, !P4 ;  /* 0x000000ff38387207 */ /* 0x000fca0006000000 */
[----:B------:R-:W-:Y:S01]  /*20b0*/  FADD R56, -R51, R56 ;  /* 0x0000003833387221 */ /* 0x000fe20000000100 */
[----:B------:R-:W-:-:S03]  /*20c0*/  ISETP.NE.AND P0, PT, R39, 0xc00, PT ;  /* 0x00000c002700780c */ /* 0x000fc60003f05270 */
[----:B------:R-:W-:Y:S01]  /*20d0*/  FFMA R55, R56, R55, R51 ;  /* 0x0000003738377223 */ /* 0x000fe20000000033 */
[----:B------:R-:W-:Y:S01]  /*20e0*/  IMAD.MOV.U32 R56, RZ, RZ, RZ ;  /* 0x000000ffff387224 */ /* 0x000fe200078e00ff */
[----:B------:R-:W-:-:S05]  /*20f0*/  SEL R48, R15, RZ, !P2 ;  /* 0x000000ff0f307207 */ /* 0x000fca0005000000 */
[----:B------:R-:W4:Y:S01]  /*2100*/  @!P2 LDG.E.EL R56, desc[UR4][R60.64] ;  /* 0x000000043c38a981 */ /* 0x000f22000c2e1900 */
[----:B------:R-:W-:Y:S02]  /*2110*/  SEL R57, R57, RZ, !P2 ;  /* 0x000000ff39397207 */ /* 0x000fe40005000000 */
[----:B0-----:R-:W-:Y:S02]  /*2120*/  CS2R R12, SRZ ;  /* 0x00000000000c7805 */ /* 0x001fe4000001ff00 */
[----:B------:R-:W-:Y:S02]  /*2130*/  SEL R52, R52, RZ, !P2 ;  /* 0x000000ff34347207 */ /* 0x000fe40005000000 */
[----:B------:R-:W-:Y:S01]  /*2140*/  CS2R R14, SRZ ;  /* 0x00000000000e7805 */ /* 0x000fe2000001ff00 */
[----:B------:R-:W4:Y:S02]  /*2150*/  @!P0 LDG.E.EL.64 R66, desc[UR4][R68.64] ;  /* 0x0000000444428981 */ /* 0x000f24000c2e1b00 */
[----:B------:R-:W-:-:S03]  /*2160*/  FADD R52, -R57, R52 ;  /* 0x0000003439347221 */ /* 0x000fc60000000100 */
[----:B------:R-:W4:Y:S01]  /*2170*/  @!P0 LDG.E.EL.128 R12, desc[UR4][R64.64] ;  /* 0x00000004400c8981 */ /* 0x000f22000c2e1d00 */
[----:B------:R-:W-:Y:S02]  /*2180*/  IMAD.MOV.U32 R51, RZ, RZ, RZ ;  /* 0x000000ffff337224 */ /* 0x000fe400078e00ff */
[----:B------:R-:W-:Y:S01]  /*2190*/  FFMA R48, R52, R48, R57 ;  /* 0x0000003034307223 */ /* 0x000fe20000000039 */
[----:B------:R-:W-:-:S03]  /*21a0*/  IMAD.MOV.U32 R52, RZ, RZ, RZ ;  /* 0x000000ffff347224 */ /* 0x000fc600078e00ff */
[----:B------:R-:W4:Y:S01]  /*21b0*/  @!P2 LDG.E.EL R51, desc[UR4][R60.64] ;  /* 0x000000043c33a981 */ /* 0x000f22000c2e1900 */
[----:B--2---:R-:W-:-:S03]  /*21c0*/  SEL R24, R24, RZ, !P4 ;  /* 0x000000ff18187207 */ /* 0x004fc60006000000 */
[----:B------:R0:W2:Y:S01]  /*21d0*/  @!P2 LDG.E.EL R52, desc[UR4][R60.64] ;  /* 0x000000043c34a981 */ /* 0x0000a2000c2e1900 */
[----:B------:R-:W-:Y:S01]  /*21e0*/  SEL R25, R25, RZ, !P4 ;  /* 0x000000ff19197207 */ /* 0x000fe20006000000 */
[----:B------:R-:W-:Y:S01]  /*21f0*/  FADD R45, -R24, R45 ;  /* 0x0000002d182d7221 */ /* 0x000fe20000000100 */
[----:B-----5:R-:W-:Y:S01]  /*2200*/  SEL R30, R44, RZ, !P4 ;  /* 0x000000ff2c1e7207 */ /* 0x020fe20006000000 */
[----:B0-----:R-:W0:Y:S01]  /*2210*/  LDC.64 R60, c[0x0][0x298] ;  /* 0x0000a600ff3c7b82 */ /* 0x001e220000000a00 */
[----:B------:R-:W-:-:S03]  /*2220*/  SEL R31, R40, RZ, !P4 ;  /* 0x000000ff281f7207 */ /* 0x000fc60006000000 */
[----:B------:R-:W-:Y:S01]  /*2230*/  FFMA R30, R45, R30, R24 ;  /* 0x0000001e2d1e7223 */ /* 0x000fe20000000018 */
[----:B------:R-:W-:Y:S01]  /*2240*/  FADD R50, -R25, R50 ;  /* 0x0000003219327221 */ /* 0x000fe20000000100 */
[----:B------:R-:W-:Y:S02]  /*2250*/  SEL R26, R26, RZ, !P4 ;  /* 0x000000ff1a1a7207 */ /* 0x000fe40006000000 */
[----:B------:R-:W-:Y:S02]  /*2260*/  SEL R24, R27, RZ, !P4 ;  /* 0x000000ff1b187207 */ /* 0x000fe40006000000 */
[----:B------:R-:W-:Y:S01]  /*2270*/  SEL R44, R62, RZ, !P6 ;  /* 0x000000ff3e2c7207 */ /* 0x000fe20007000000 */
[----:B------:R-:W-:Y:S01]  /*2280*/  FFMA R31, R50, R31, R25 ;  /* 0x0000001f321f7223 */ /* 0x000fe20000000019 */
[----:B------:R-:W-:Y:S01]  /*2290*/  FADD R55, -R26, R55 ;  /* 0x000000371a377221 */ /* 0x000fe20000000100 */
[----:B------:R-:W-:Y:S01]  /*22a0*/  SEL R50, R63, RZ, !P6 ;  /* 0x000000ff3f327207 */ /* 0x000fe20007000000 */
[----:B------:R-:W-:Y:S01]  /*22b0*/  FADD R39, -R24, R59 ;  /* 0x0000003b18277221 */ /* 0x000fe20000000100 */
[----:B------:R-:W-:Y:S01]  /*22c0*/  IADD3 R45, P5, R44, 0x3, RZ ;  /* 0x000000032c2d7810 */ /* 0x000fe20007fbe0ff */
[----:B0-----:R-:W-:Y:S01]  /*22d0*/  IMAD.WIDE R60, R32, 0x8, R60 ;  /* 0x00000008203c7825 */ /* 0x001fe200078e023c */
[----:B---3--:R-:W-:-:S02]  /*22e0*/  SEL R40, R54, RZ, !P4 ;  /* 0x000000ff36287207 */ /* 0x008fc40006000000 */
[----:B----4-:R-:W-:-:S03]  /*22f0*/  SEL R53, R53, RZ, !P4 ;  /* 0x000000ff35357207 */ /* 0x010fc60006000000 */
[----:B------:R-:W-:Y:S01]  /*2300*/  FFMA R40, R55, R40, R26 ;  /* 0x0000002837287223 */ /* 0x000fe2000000001a */
[----:B------:R-:W-:Y:S01]  /*2310*/  IMAD.X R55, RZ, RZ, R50, P5 ;  /* 0x000000ffff377224 */ /* 0x000fe200028e0632 */
[----:B------:R-:W-:Y:S01]  /*2320*/  ISETP.GE.AND P5, PT, R50, RZ, PT ;  /* 0x000000ff3200720c */ /* 0x000fe20003fa6270 */
[----:B------:R-:W-:Y:S01]  /*2330*/  FFMA R39, R39, R53, R24 ;  /* 0x0000003527277223 */ /* 0x000fe20000000018 */
[----:B------:R-:W-:Y:S02]  /*2340*/  SEL R53, R16, RZ, !P6 ;  /* 0x000000ff10357207 */ /* 0x000fe40007000000 */
[----:B------:R-:W-:Y:S02]  /*2350*/  SEL R45, R45, R44, !P5 ;  /* 0x0000002c2d2d7207 */ /* 0x000fe40006800000 */
[----:B------:R-:W-:Y:S01]  /*2360*/  SEL R44, R17, RZ, !P6 ;  /* 0x000000ff112c7207 */ /* 0x000fe20007000000 */
[----:B------:R-:W-:Y:S01]  /*2370*/  IMAD.SHL.U32 R16, R53, 0x200, RZ ;  /* 0x0000020035107824 */ /* 0x000fe200078e00ff */
[----:B------:R-:W-:-:S02]  /*2380*/  CS2R R24, SRZ ;  /* 0x0000000000187805 */ /* 0x000fc4000001ff00 */
[----:B------:R-:W-:Y:S02]  /*2390*/  CS2R R26, SRZ ;  /* 0x00000000001a7805 */ /* 0x000fe4000001ff00 */
[----:B------:R-:W-:Y:S02]  /*23a0*/  SEL R50, R55, R50, !P5 ;  /* 0x0000003237327207 */ /* 0x000fe40006800000 */
[----:B------:R-:W-:Y:S02]  /*23b0*/  SHF.L.U64.HI R17, R53, 0x9, R44 ;  /* 0x0000000935117819 */ /* 0x000fe4000001022c */
[----:B------:R-:W-:Y:S01]  /*23c0*/  IADD3 R53, P5, R16, 0x600, RZ ;  /* 0x0000060010357810 */ /* 0x000fe20007fbe0ff */
[----:B------:R-:W3:Y:S04]  /*23d0*/  @!P6 LDG.E.EL.128 R24, desc[UR4][R60.64] ;  /* 0x000000043c18e981 */ /* 0x000ee8000c2e1d00 */
[----:B------:R-:W-:Y:S01]  /*23e0*/  IMAD.X R54, RZ, RZ, R17, P5 ;  /* 0x000000ffff367224 */ /* 0x000fe200028e0611 */
[----:B------:R-:W-:-:S04]  /*23f0*/  ISETP.GE.AND P5, PT, R44, RZ, PT ;  /* 0x000000ff2c00720c */ /* 0x000fc80003fa6270 */
[----:B------:R-:W-:Y:S02]  /*2400*/  SEL R53, R53, R16, !P5 ;  /* 0x0000001035357207 */ /* 0x000fe40006800000 */
[----:B------:R-:W-:Y:S02]  /*2410*/  SEL R16, R54, R17, !P5 ;  /* 0x0000001136107207 */ /* 0x000fe40006800000 */
[----:B------:R-:W-:Y:S02]  /*2420*/  SEL R44, R18, RZ, !P6 ;  /* 0x000000ff122c7207 */ /* 0x000fe40007000000 */
[----:B------:R-:W-:Y:S02]  /*2430*/  LEA R54, P5, R53, UR6, 0x2 ;  /* 0x0000000635367c11 */ /* 0x000fe4000f8a10ff */
[----:B------:R-:W-:Y:S02]  /*2440*/  SEL R19, R19, RZ, !P6 ;  /* 0x000000ff13137207 */ /* 0x000fe40007000000 */
[----:B------:R-:W-:Y:S01]  /*2450*/  LEA.HI.X R55, R53, UR7, R16, 0x2, P5 ;  /* 0x0000000735377c11 */ /* 0x000fe2000a8f1410 */
[C---:B------:R-:W-:Y:S01]  /*2460*/  IMAD.SHL.U32 R16, R44.reuse, 0x200, RZ ;  /* 0x000002002c107824 */ /* 0x040fe200078e00ff */
[----:B------:R-:W-:-:S04]  /*2470*/  SHF.L.U64.HI R44, R44, 0x9, R19 ;  /* 0x000000092c2c7819 */ /* 0x000fc80000010213 */
[----:B------:R-:W-:Y:S02]  /*2480*/  IADD3 R17, P5, R16, 0x600, RZ ;  /* 0x0000060010117810 */ /* 0x000fe40007fbe0ff */
[----:B------:R-:W-:-:S03]  /*2490*/  SEL R20, R20, RZ, !P2 ;  /* 0x000000ff14147207 */ /* 0x000fc60005000000 */
[----:B------:R-:W-:Y:S01]  /*24a0*/  IMAD.X R53, RZ, RZ, R44, P5 ;  /* 0x000000ffff357224 */ /* 0x000fe200028e062c */
[----:B------:R-:W-:Y:S02]  /*24b0*/  ISETP.GE.AND P5, PT, R19, RZ, PT ;  /* 0x000000ff1300720c */ /* 0x000fe40003fa6270 */
[----:B------:R-:W-:Y:S01]  /*24c0*/  SEL R58, R58, RZ, !P2 ;  /* 0x000000ff3a3a7207 */ /* 0x000fe20005000000 */
[----:B------:R-:W-:Y:S01]  /*24d0*/  FADD R49, -R20, R49 ;  /* 0x0000003114317221 */ /* 0x000fe20000000100 */
[----:B------:R-:W-:-:S03]  /*24e0*/  CS2R R18, SRZ ;  /* 0x0000000000127805 */ /* 0x000fc6000001ff00 */
[----:B------:R-:W-:Y:S01]  /*24f0*/  FFMA R20, R49, R58, R20 ;  /* 0x0000003a31147223 */ /* 0x000fe20000000014 */
[----:B------:R-:W-:Y:S02]  /*2500*/  SEL R49, R17, R16, !P5 ;  /* 0x0000001011317207 */ /* 0x000fe40006800000 */
[----:B------:R-:W-:-:S06]  /*2510*/  CS2R R16, SRZ ;  /* 0x0000000000107805 */ /* 0x000fcc000001ff00 */
[----:B------:R0:W4:Y:S01]  /*2520*/  @!P0 LDG.E.EL.128 R16, desc[UR4][R60.64] ;  /* 0x000000043c108981 */ /* 0x000122000c2e1d00 */
[----:B------:R-:W-:Y:S02]  /*2530*/  SEL R21, R21, RZ, !P2 ;  /* 0x000000ff15157207 */ /* 0x000fe40005000000 */
[----:B------:R-:W-:-:S03]  /*2540*/  SEL R56, R56, RZ, !P2 ;  /* 0x000000ff38387207 */ /* 0x000fc60005000000 */
[----:B------:R-:W-:Y:S01]  /*2550*/  FADD R46, -R21, R46 ;  /* 0x0000002e152e7221 */ /* 0x000fe20000000100 */
[----:B------:R-:W-:-:S03]  /*2560*/  SEL R44, R53, R44, !P5 ;  /* 0x0000002c352c7207 */ /* 0x000fc60006800000 */
[----:B------:R-:W-:Y:S01]  /*2570*/  FFMA R21, R46, R56, R21 ;  /* 0x000000382e157223 */ /* 0x000fe20000000015 */
[C---:B------:R-:W-:Y:S02]  /*2580*/  LEA R56, P5, R49.reuse, UR6, 0x2 ;  /* 0x0000000631387c11 */ /* 0x040fe4000f8a10ff */
[----:B------:R-:W-:Y:S02]  /*2590*/  SEL R53, R66, RZ, !P0 ;  /* 0x000000ff42357207 */ /* 0x000fe40004000000 */
[----:B------:R-:W-:Y:S02]  /*25a0*/  LEA.HI.X R57, R49, UR7, R44, 0x2, P5 ;  /* 0x0000000731397c11 */ /* 0x000fe4000a8f142c */
[----:B------:R-:W-:Y:S02]  /*25b0*/  SEL R66, R67, RZ, !P0 ;  /* 0x000000ff43427207 */ /* 0x000fe40004000000 */
[----:B------:R-:W-:Y:S02]  /*25c0*/  IADD3 R44, P5, R53, 0x3, RZ ;  /* 0x00000003352c7810 */ /* 0x000fe40007fbe0ff */
[----:B------:R-:W-:-:S03]  /*25d0*/  SEL R59, R12, RZ, !P0 ;  /* 0x000000ff0c3b7207 */ /* 0x000fc60004000000 */
[----:B------:R-:W-:Y:S01]  /*25e0*/  IMAD.X R49, RZ, RZ, R66, P5 ;  /* 0x000000ffff317224 */ /* 0x000fe200028e0642 */
[----:B------:R-:W-:Y:S01]  /*25f0*/  ISETP.GE.AND P5, PT, R66, RZ, PT ;  /* 0x000000ff4200720c */ /* 0x000fe20003fa6270 */
[----:B------:R-:W-:Y:S01]  /*2600*/  IMAD.SHL.U32 R46, R59, 0x200, RZ ;  /* 0x000002003b2e7824 */ /* 0x000fe200078e00ff */
[----:B------:R-:W-:Y:S02]  /*2610*/  SEL R58, R13, RZ, !P0 ;  /* 0x000000ff0d3a7207 */ /* 0x000fe40004000000 */
[----:B------:R-:W-:Y:S02]  /*2620*/  SEL R44, R44, R53, !P5 ;  /* 0x000000352c2c7207 */ /* 0x000fe40006800000 */
[----:B------:R-:W-:Y:S02]  /*2630*/  SEL R49, R49, R66, !P5 ;  /* 0x0000004231317207 */ /* 0x000fe40006800000 */
[----:B------:R-:W-:Y:S02]  /*2640*/  SHF.L.U64.HI R59, R59, 0x9, R58 ;  /* 0x000000093b3b7819 */ /* 0x000fe4000001023a */
[----:B------:R-:W-:-:S05]  /*2650*/  IADD3 R13, P5, R46, 0x600, RZ ;  /* 0x000006002e0d7810 */ /* 0x000fca0007fbe0ff */
[----:B------:R-:W-:Y:S01]  /*2660*/  IMAD.X R12, RZ, RZ, R59, P5 ;  /* 0x000000ffff0c7224 */ /* 0x000fe200028e063b */
[----:B------:R-:W-:Y:S02]  /*2670*/  ISETP.GE.AND P5, PT, R58, RZ, PT ;  /* 0x000000ff3a00720c */ /* 0x000fe40003fa6270 */
[----:B------:R-:W-:Y:S02]  /*2680*/  SEL R53, R14, RZ, !P0 ;  /* 0x000000ff0e357207 */ /* 0x000fe40004000000 */
[----:B------:R-:W-:Y:S02]  /*2690*/  SEL R13, R13, R46, !P5 ;  /* 0x0000002e0d0d7207 */ /* 0x000fe40006800000 */
[----:B------:R-:W-:Y:S01]  /*26a0*/  SEL R14, R12, R59, !P5 ;  /* 0x0000003b0c0e7207 */ /* 0x000fe20006800000 */
[----:B------:R-:W-:Y:S01]  /*26b0*/  IMAD.SHL.U32 R46, R53, 0x200, RZ ;  /* 0x00000200352e7824 */ /* 0x000fe200078e00ff */
[----:B------:R-:W-:Y:S02]  /*26c0*/  LEA R12, P5, R13, UR6, 0x2 ;  /* 0x000000060d0c7c11 */ /* 0x000fe4000f8a10ff */
[----:B------:R-:W-:-:S02]  /*26d0*/  SEL R58, R15, RZ, !P0 ;  /* 0x000000ff0f3a7207 */ /* 0x000fc40004000000 */
[----:B------:R-:W-:Y:S02]  /*26e0*/  LEA.HI.X R13, R13, UR7, R14, 0x2, P5 ;  /* 0x000000070d0d7c11 */ /* 0x000fe4000a8f140e */
[----:B------:R-:W-:Y:S02]  /*26f0*/  SHF.L.U64.HI R14, R53, 0x9, R58 ;  /* 0x00000009350e7819 */ /* 0x000fe4000001023a */
[----:B------:R-:W-:Y:S02]  /*2700*/  IADD3 R53, P5, R46, 0x600, RZ ;  /* 0x000006002e357810 */ /* 0x000fe40007fbe0ff */
[----:B------:R-:W-:Y:S02]  /*2710*/  SEL R22, R22, RZ, !P2 ;  /* 0x000000ff16167207 */ /* 0x000fe40005000000 */
[----:B------:R-:W-:Y:S01]  /*2720*/  SEL R59, R23, RZ, !P2 ;  /* 0x000000ff173b7207 */ /* 0x000fe20005000000 */
[----:B------:R-:W-:Y:S01]  /*2730*/  IMAD.X R15, RZ, RZ, R14, P5 ;  /* 0x000000ffff0f7224 */ /* 0x000fe200028e060e */
[----:B------:R-:W-:Y:S01]  /*2740*/  ISETP.GE.AND P5, PT, R58, RZ, PT ;  /* 0x000000ff3a00720c */ /* 0x000fe20003fa6270 */
[----:B------:R-:W-:Y:S01]  /*2750*/  FADD R23, -R22, R47 ;  /* 0x0000002f16177221 */ /* 0x000fe20000000100 */
[----:B--2---:R-:W-:Y:S01]  /*2760*/  SEL R58, R52, RZ, !P2 ;  /* 0x000000ff343a7207 */ /* 0x004fe20005000000 */
[----:B------:R-:W-:Y:S01]  /*2770*/  FADD R48, -R59, R48 ;  /* 0x000000303b307221 */ /* 0x000fe20000000100 */
[----:B------:R-:W-:-:S02]  /*2780*/  SEL R52, R51, RZ, !P2 ;  /* 0x000000ff33347207 */ /* 0x000fc40005000000 */
[----:B------:R-:W-:Y:S01]  /*2790*/  SEL R46, R53, R46, !P5 ;  /* 0x0000002e352e7207 */ /* 0x000fe20006800000 */
[----:B------:R-:W-:Y:S01]  /*27a0*/  FFMA R23, R23, R58, R22 ;  /* 0x0000003a17177223 */ /* 0x000fe20000000016 */
[----:B------:R-:W-:Y:S01]  /*27b0*/  SEL R51, R15, R14, !P5 ;  /* 0x0000000e0f337207 */ /* 0x000fe20006800000 */
[----:B------:R-:W-:Y:S02]  /*27c0*/  IMAD R47, R50, 0x1800, RZ ;  /* 0x00001800322f7824 */ /* 0x000fe400078e02ff */
[----:B------:R-:W-:Y:S01]  /*27d0*/  FFMA R22, R48, R52, R59 ;  /* 0x0000003430167223 */ /* 0x000fe2000000003b */
[----:B------:R-:W-:-:S04]  /*27e0*/  IMAD.WIDE.U32 R54, R45, 0x1800, R54 ;  /* 0x000018002d367825 */ /* 0x000fc800078e0036 */
[----:B------:R-:W-:Y:S01]  /*27f0*/  IMAD.WIDE.U32 R14, R45, 0x1800, R56 ;  /* 0x000018002d0e7825 */ /* 0x000fe200078e0038 */
[----:B------:R-:W-:-:S03]  /*2800*/  LEA R56, P5, R46, UR6, 0x2 ;  /* 0x000000062e387c11 */ /* 0x000fc6000f8a10ff */
[----:B------:R-:W-:Y:S01]  /*2810*/  IMAD.IADD R15, R47, 0x1, R15 ;  /* 0x000000012f0f7824 */ /* 0x000fe200078e020f */
[----:B------:R-:W-:Y:S01]  /*2820*/  LEA.HI.X R57, R46, UR7, R51, 0x2, P5 ;  /* 0x000000072e397c11 */ /* 0x000fe2000a8f1433 */
[----:B------:R-:W-:Y:S01]  /*2830*/  IMAD.MOV.U32 R51, RZ, RZ, RZ ;  /* 0x000000ffff337224 */ /* 0x000fe200078e00ff */
[----:B---3--:R-:W-:Y:S02]  /*2840*/  SEL R24, R24, RZ, !P6 ;  /* 0x000000ff18187207 */ /* 0x008fe40007000000 */
[----:B------:R-:W-:Y:S01]  /*2850*/  SEL R59, R25, RZ, !P6 ;  /* 0x000000ff193b7207 */ /* 0x000fe20007000000 */
[----:B------:R-:W-:Y:S02]  /*2860*/  IMAD.IADD R25, R55, 0x1, R47 ;  /* 0x0000000137197824 */ /* 0x000fe400078e022f */
[----:B------:R-:W-:Y:S02]  /*2870*/  IMAD.SHL.U32 R48, R24, 0x200, RZ ;  /* 0x0000020018307824 */ /* 0x000fe400078e00ff */
[----:B------:R-:W-:Y:S01]  /*2880*/  IMAD R55, R4, 0x1200, RZ ;  /* 0x0000120004377824 */ /* 0x000fe200078e02ff */
[----:B------:R-:W-:-:S02]  /*2890*/  SHF.L.U64.HI R50, R24, 0x9, R59 ;  /* 0x0000000918327819 */ /* 0x000fc4000001023b */
[----:B------:R-:W-:Y:S01]  /*28a0*/  IADD3 R53, P5, R48, 0x600, RZ ;  /* 0x0000060030357810 */ /* 0x000fe20007fbe0ff */
[----:B------:R-:W-:-:S04]  /*28b0*/  IMAD.WIDE R14, R55, 0x4, R14 ;  /* 0x00000004370e7825 */ /* 0x000fc800078e020e */
[----:B0-----:R-:W-:Y:S01]  /*28c0*/  IMAD.X R61, RZ, RZ, R50, P5 ;  /* 0x000000ffff3d7224 */ /* 0x001fe200028e0632 */
[----:B------:R-:W-:Y:S01]  /*28d0*/  ISETP.GE.AND P5, PT, R59, RZ, PT ;  /* 0x000000ff3b00720c */ /* 0x000fe20003fa6270 */
[----:B------:R-:W-:Y:S01]  /*28e0*/  IMAD.WIDE R64, R5, 0x4, R14 ;  /* 0x0000000405407825 */ /* 0x000fe200078e020e */
[----:B------:R-:W-:Y:S02]  /*28f0*/  SEL R14, R26, RZ, !P6 ;  /* 0x000000ff1a0e7207 */ /* 0x000fe40007000000 */
[----:B------:R-:W-:Y:S01]  /*2900*/  SEL R53, R53, R48, !P5 ;  /* 0x0000003035357207 */ /* 0x000fe20006800000 */
[----:B------:R-:W-:Y:S01]  /*2910*/  IMAD.MOV.U32 R24, RZ, RZ, R54 ;  /* 0x000000ffff187224 */ /* 0x000fe200078e0036 */
[----:B------:R-:W-:Y:S01]  /*2920*/  SEL R50, R61, R50, !P5 ;  /* 0x000000323d327207 */ /* 0x000fe20006800000 */
[----:B------:R-:W-:Y:S01]  /*2930*/  IMAD.WIDE.U32 R58, R44, 0x1800, R12 ;  /* 0x000018002c3a7825 */ /* 0x000fe200078e000c */
[----:B------:R-:W-:Y:S02]  /*2940*/  LEA R48, P5, R53, UR6, 0x2 ;  /* 0x0000000635307c11 */ /* 0x000fe4000f8a10ff */
[----:B------:R-:W-:Y:S01]  /*2950*/  SEL R15, R27, RZ, !P6 ;  /* 0x000000ff1b0f7207 */ /* 0x000fe20007000000 */
[----:B------:R-:W-:-:S02]  /*2960*/  IMAD.SHL.U32 R13, R14, 0x200, RZ ;  /* 0x000002000e0d7824 */ /* 0x000fc400078e00ff */
[----:B------:R-:W-:Y:S01]  /*2970*/  IMAD.WIDE R24, R55, 0x4, R24 ;  /* 0x0000000437187825 */ /* 0x000fe200078e0218 */
[----:B------:R-:W-:-:S03]  /*2980*/  SHF.L.U64.HI R14, R14, 0x9, R15 ;  /* 0x000000090e0e7819 */ /* 0x000fc6000001020f */
[----:B------:R-:W-:Y:S01]  /*2990*/  IMAD R54, R49, 0x1800, RZ ;  /* 0x0000180031367824 */ /* 0x000fe200078e02ff */
[----:B------:R-:W-:Y:S02]  /*29a0*/  LEA.HI.X R49, R53, UR7, R50, 0x2, P5 ;  /* 0x0000000735317c11 */ /* 0x000fe4000a8f1432 */
[----:B------:R-:W-:Y:S01]  /*29b0*/  IADD3 R12, P5, R13, 0x600, RZ ;  /* 0x000006000d0c7810 */ /* 0x000fe20007fbe0ff */
[----:B------:R-:W-:Y:S02]  /*29c0*/  IMAD.IADD R59, R59, 0x1, R54 ;  /* 0x000000013b3b7824 */ /* 0x000fe400078e0236 */
[----:B------:R-:W-:Y:S02]  /*29d0*/  IMAD R53, R7, 0x1200, RZ ;  /* 0x0000120007357824 */ /* 0x000fe400078e02ff */
[----:B------:R-:W-:-:S04]  /*29e0*/  IMAD.WIDE R62, R5, 0x4, R24 ;  /* 0x00000004053e7825 */ /* 0x000fc800078e0218 */
[----:B------:R-:W-:Y:S01]  /*29f0*/  IMAD.X R25, RZ, RZ, R14, P5 ;  /* 0x000000ffff197224 */ /* 0x000fe200028e060e */
[----:B------:R-:W-:Y:S01]  /*2a00*/  ISETP.GE.AND P5, PT, R15, RZ, PT ;  /* 0x000000ff0f00720c */ /* 0x000fe20003fa6270 */
[----:B------:R-:W-:Y:S01]  /*2a10*/  IMAD.WIDE.U32 R26, R44, 0x1800, R56 ;  /* 0x000018002c1a7825 */ /* 0x000fe200078e0038 */
[----:B------:R0:W2:Y:S01]  /*2a20*/  @!P6 LDG.E.EL R51, desc[UR4][R62.64+-0x3000] ;  /* 0xffd000043e33e981 */ /* 0x0000a2000c2e1900 */
[----:B------:R-:W1:Y:S02]  /*2a30*/  LDC.64 R56, c[0x0][0x2a8] ;  /* 0x0000aa00ff387b82 */ /* 0x000e640000000a00 */
[----:B------:R-:W-:Y:S01]  /*2a40*/  IMAD.WIDE R58, R53, 0x4, R58 ;  /* 0x00000004353a7825 */ /* 0x000fe200078e023a */
[----:B----4-:R-:W-:Y:S02]  /*2a50*/  SEL R15, R16, RZ, !P0 ;  /* 0x000000ff100f7207 */ /* 0x010fe40004000000 */
[----:B------:R-:W-:Y:S01]  /*2a60*/  SEL R13, R12, R13, !P5 ;  /* 0x0000000d0c0d7207 */ /* 0x000fe20006800000 */
[----:B------:R-:W-:Y:S01]  /*2a70*/  IMAD.MOV.U32 R24, RZ, RZ, RZ ;  /* 0x000000ffff187224 */ /* 0x000fe200078e00ff */
[----:B------:R-:W-:Y:S01]  /*2a80*/  SEL R14, R25, R14, !P5 ;  /* 0x0000000e190e7207 */ /* 0x000fe20006800000 */
[----:B------:R-:W-:Y:S01]  /*2a90*/  IMAD.WIDE R58, R8, 0x4, R58 ;  /* 0x00000004083a7825 */ /* 0x000fe200078e023a */
[----:B------:R-:W-:Y:S01]  /*2aa0*/  LEA R60, P5, R13, UR6, 0x2 ;  /* 0x000000060d3c7c11 */ /* 0x000fe2000f8a10ff */
[----:B0-----:R-:W0:Y:S01]  /*2ab0*/  LDC.64 R62, c[0x0][0x2a8] ;  /* 0x0000aa00ff3e7b82 */ /* 0x001e220000000a00 */
[----:B------:R-:W-:Y:S01]  /*2ac0*/  SEL R12, R17, RZ, !P0 ;  /* 0x000000ff110c7207 */ /* 0x000fe20004000000 */
[----:B------:R-:W-:Y:S01]  /*2ad0*/  IMAD.SHL.U32 R16, R15, 0x200, RZ ;  /* 0x000002000f107824 */ /* 0x000fe200078e00ff */
[----:B------:R3:W4:Y:S01]  /*2ae0*/  @!P0 LDG.E.EL R24, desc[UR4][R58.64+-0x3000] ;  /* 0xffd000043a188981 */ /* 0x000722000c2e1900 */
[----:B------:R-:W-:-:S02]  /*2af0*/  LEA.HI.X R61, R13, UR7, R14, 0x2, P5 ;  /* 0x000000070d3d7c11 */ /* 0x000fc4000a8f140e */
[----:B------:R-:W-:Y:S01]  /*2b00*/  SHF.L.U64.HI R52, R15, 0x9, R12 ;  /* 0x000000090f347819 */ /* 0x000fe2000001020c */
[----:B------:R-:W-:Y:S01]  /*2b10*/  IMAD.WIDE.U32 R48, R45, 0x1800, R48 ;  /* 0x000018002d307825 */ /* 0x000fe200078e0030 */
[----:B------:R-:W-:Y:S02]  /*2b20*/  SEL R17, R18, RZ, !P0 ;  /* 0x000000ff12117207 */ /* 0x000fe40004000000 */
[----:B---3--:R-:W-:Y:S02]  /*2b30*/  IADD3 R59, P5, R16, 0x600, RZ ;  /* 0x00000600103b7810 */ /* 0x008fe40007fbe0ff */
[----:B------:R-:W-:Y:S02]  /*2b40*/  SEL R18, R19, RZ, !P0 ;  /* 0x000000ff13127207 */ /* 0x000fe40004000000 */
[----:B------:R-:W-:Y:S01]  /*2b50*/  CS2R R14, SRZ ;  /* 0x00000000000e7805 */ /* 0x000fe2000001ff00 */
[----:B------:R-:W-:Y:S01]  /*2b60*/  IMAD.X R19, RZ, RZ, R52, P5 ;  /* 0x000000ffff137224 */ /* 0x000fe200028e0634 */
[----:B------:R-:W-:-:S02]  /*2b70*/  ISETP.GE.AND P5, PT, R12, RZ, PT ;  /* 0x000000ff0c00720c */ /* 0x000fc40003fa6270 */
[----:B------:R-:W-:Y:S01]  /*2b80*/  CS2R R12, SRZ ;  /* 0x00000000000c7805 */ /* 0x000fe2000001ff00 */
[----:B------:R-:W-:Y:S02]  /*2b90*/  IMAD.IADD R27, R54, 0x1, R27 ;  /* 0x00000001361b7824 */ /* 0x000fe400078e021b */
[----:B------:R-:W-:Y:S02]  /*2ba0*/  IMAD.IADD R49, R47, 0x1, R49 ;  /* 0x000000012f317824 */ /* 0x000fe400078e0231 */
[----:B------:R-:W-:Y:S01]  /*2bb0*/  IMAD.WIDE R26, R53, 0x4, R26 ;  /* 0x00000004351a7825 */ /* 0x000fe200078e021a */
[----:B-1----:R-:W3:Y:S03]  /*2bc0*/  @!P6 LDG.E.EL.128 R12, desc[UR4][R56.64] ;  /* 0x00000004380ce981 */ /* 0x002ee6000c2e1d00 */
[----:B------:R-:W-:Y:S01]  /*2bd0*/  IMAD.WIDE R48, R55, 0x4, R48 ;  /* 0x0000000437307825 */ /* 0x000fe200078e0230 */
[----:B------:R-:W-:-:S03]  /*2be0*/  SEL R59, R59, R16, !P5 ;  /* 0x000000103b3b7207 */ /* 0x000fc60006800000 */
[----:B------:R-:W-:Y:S02]  /*2bf0*/  IMAD.MOV.U32 R25, RZ, RZ, RZ ;  /* 0x000000ffff197224 */ /* 0x000fe400078e00ff */
[----:B------:R-:W-:Y:S02]  /*2c00*/  IMAD.MOV.U32 R50, RZ, RZ, RZ ;  /* 0x000000ffff327224 */ /* 0x000fe400078e00ff */
[----:B------:R-:W-:-:S04]  /*2c10*/  IMAD.WIDE R26, R8, 0x4, R26 ;  /* 0x00000004081a7825 */ /* 0x000fc800078e021a */
[----:B------:R-:W-:Y:S01]  /*2c20*/  IMAD.WIDE R48, R5, 0x4, R48 ;  /* 0x0000000405307825 */ /* 0x000fe200078e0230 */
[----:B------:R1:W5:Y:S01]  /*2c30*/  @!P0 LDG.E.EL R25, desc[UR4][R26.64+-0x3000] ;  /* 0xffd000041a198981 */ /* 0x000362000c2e1900 */
[----:B------:R-:W-:-:S03]  /*2c40*/  SEL R52, R19, R52, !P5 ;  /* 0x0000003413347207 */ /* 0x000fc60006800000 */
[----:B------:R0:W2:Y:S01]  /*2c50*/  @!P6 LDG.E.EL R50, desc[UR4][R48.64+-0x3000] ;  /* 0xffd000043032e981 */ /* 0x0000a2000c2e1900 */
[----:B-1----:R-:W-:Y:S01]  /*2c60*/  IMAD.SHL.U32 R27, R17, 0x200, RZ ;  /* 0x00000200111b7824 */ /* 0x002fe200078e00ff */
[----:B0-----:R-:W-:Y:S02]  /*2c70*/  LEA R48, P5, R59, UR6, 0x2 ;  /* 0x000000063b307c11 */ /* 0x001fe4000f8a10ff */
[----:B------:R-:W-:Y:S02]  /*2c80*/  SHF.L.U64.HI R26, R17, 0x9, R18 ;  /* 0x00000009111a7819 */ /* 0x000fe40000010212 */
[----:B------:R-:W-:Y:S02]  /*2c90*/  LEA.HI.X R49, R59, UR7, R52, 0x2, P5 ;  /* 0x000000073b317c11 */ /* 0x000fe4000a8f1434 */
[----:B------:R-:W-:-:S05]  /*2ca0*/  IADD3 R16, P5, R27, 0x600, RZ ;  /* 0x000006001b107810 */ /* 0x000fca0007fbe0ff */
[----:B------:R-:W-:Y:S01]  /*2cb0*/  IMAD.X R59, RZ, RZ, R26, P5 ;  /* 0x000000ffff3b7224 */ /* 0x000fe200028e061a */
[----:B------:R-:W-:Y:S02]  /*2cc0*/  ISETP.GE.AND P5, PT, R18, RZ, PT ;  /* 0x000000ff1200720c */ /* 0x000fe40003fa6270 */
[----:B------:R-:W-:Y:S01]  /*2cd0*/  CS2R R18, SRZ ;  /* 0x0000000000127805 */ /* 0x000fe2000001ff00 */
[----:B------:R-:W-:Y:S01]  /*2ce0*/  IMAD.WIDE R62, R32, 0x8, R62 ;  /* 0x00000008203e7825 */ /* 0x000fe200078e023e */
[----:B------:R-:W-:Y:S02]  /*2cf0*/  SEL R27, R16, R27, !P5 ;  /* 0x0000001b101b7207 */ /* 0x000fe40006800000 */
[----:B------:R-:W-:-:S06]  /*2d00*/  CS2R R16, SRZ ;  /* 0x0000000000107805 */ /* 0x000fcc000001ff00 */
[----:B------:R-:W2:Y:S01]  /*2d10*/  @!P6 LDG.E.EL.128 R16, desc[UR4][R62.64] ;  /* 0x000000043e10e981 */ /* 0x000ea2000c2e1d00 */
[----:B------:R-:W-:-:S04]  /*2d20*/  IMAD.WIDE.U32 R60, R45, 0x1800, R60 ;  /* 0x000018002d3c7825 */ /* 0x000fc800078e003c */
[----:B------:R-:W-:Y:S02]  /*2d30*/  IMAD.IADD R61, R47, 0x1, R61 ;  /* 0x000000012f3d7824 */ /* 0x000fe400078e023d */
[----:B------:R-:W-:Y:S01]  /*2d40*/  IMAD.WIDE R60, R55, 0x4, R60 ;  /* 0x00000004373c7825 */ /* 0x000fe200078e023c */
[----:B------:R-:W-:-:S03]  /*2d50*/  SEL R58, R59, R26, !P5 ;  /* 0x0000001a3b3a7207 */ /* 0x000fc60006800000 */
[----:B------:R-:W-:Y:S02]  /*2d60*/  IMAD.MOV.U32 R52, RZ, RZ, RZ ;  /* 0x000000ffff347224 */ /* 0x000fe400078e00ff */
[----:B------:R-:W-:Y:S01]  /*2d70*/  IMAD.WIDE R60, R5, 0x4, R60 ;  /* 0x00000004053c7825 */ /* 0x000fe200078e023c */
[----:B------:R-:W-:-:S04]  /*2d80*/  LEA R26, P5, R27, UR6, 0x2 ;  /* 0x000000061b1a7c11 */ /* 0x000fc8000f8a10ff */
[----:B------:R3:W4:Y:S01]  /*2d90*/  @!P6 LDG.E.EL R52, desc[UR4][R60.64+-0x3000] ;  /* 0xffd000043c34e981 */ /* 0x000722000c2e1900 */
[----:B------:R-:W-:Y:S01]  /*2da0*/  LEA.HI.X R27, R27, UR7, R58, 0x2, P5 ;  /* 0x000000071b1b7c11 */ /* 0x000fe2000a8f143a */
[----:B------:R-:W-:-:S04]  /*2db0*/  IMAD.WIDE.U32 R48, R44, 0x1800, R48 ;  /* 0x000018002c307825 */ /* 0x000fc800078e0030 */
[----:B------:R-:W-:Y:S02]  /*2dc0*/  IMAD.MOV.U32 R46, RZ, RZ, RZ ;  /* 0x000000ffff2e7224 */ /* 0x000fe400078e00ff */
[----:B------:R-:W-:Y:S02]  /*2dd0*/  IMAD.IADD R49, R54, 0x1, R49 ;  /* 0x0000000136317824 */ /* 0x000fe400078e0231 */
[----:B------:R-:W-:Y:S02]  /*2de0*/  IMAD.WIDE.U32 R26, R44, 0x1800, R26 ;  /* 0x000018002c1a7825 */ /* 0x000fe400078e001a */
[----:B------:R0:W4:Y:S02]  /*2df0*/  @!P6 LDG.E.EL R46, desc[UR4][R64.64+-0x3000] ;  /* 0xffd00004402ee981 */ /* 0x000124000c2e1900 */
[----:B------:R-:W-:-:S04]  /*2e00*/  IMAD.WIDE R58, R53, 0x4, R48 ;  /* 0x00000004353a7825 */ /* 0x000fc800078e0230 */
[----:B------:R-:W-:Y:S02]  /*2e10*/  IMAD.IADD R27, R54, 0x1, R27 ;  /* 0x00000001361b7824 */ /* 0x000fe400078e021b */
[----:B------:R-:W-:-:S04]  /*2e20*/  IMAD.WIDE R58, R8, 0x4, R58 ;  /* 0x00000004083a7825 */ /* 0x000fc800078e023a */
[----:B------:R-:W-:Y:S01]  /*2e30*/  IMAD.WIDE R48, R53, 0x4, R26 ;  /* 0x0000000435307825 */ /* 0x000fe200078e021a */
[----:B------:R-:W-:-:S03]  /*2e40*/  CS2R R26, SRZ ;  /* 0x00000000001a7805 */ /* 0x000fc6000001ff00 */
[----:B------:R-:W-:-:S03]  /*2e50*/  IMAD.WIDE R48, R8, 0x4, R48 ;  /* 0x0000000408307825 */ /* 0x000fc600078e0230 */
[----:B------:R1:W4:Y:S04]  /*2e60*/  @!P0 LDG.E.EL R27, desc[UR4][R58.64+-0x3000] ;  /* 0xffd000043a1b8981 */ /* 0x000328000c2e1900 */
[----:B------:R0:W4:Y:S01]  /*2e70*/  @!P0 LDG.E.EL R26, desc[UR4][R48.64+-0x3000] ;  /* 0xffd00004301a8981 */ /* 0x000122000c2e1900 */
[----:B---3--:R-:W-:Y:S02]  /*2e80*/  SEL R60, R12, RZ, !P6 ;  /* 0x000000ff0c3c7207 */ /* 0x008fe40007000000 */
[----:B------:R-:W-:-:S03]  /*2e90*/  SEL R13, R13, RZ, !P6 ;  /* 0x000000ff0d0d7207 */ /* 0x000fc60007000000 */
[C---:B------:R-:W-:Y:S01]  /*2ea0*/  IMAD.SHL.U32 R12, R60.reuse, 0x200, RZ ;  /* 0x000002003c0c7824 */ /* 0x040fe200078e00ff */
[----:B------:R-:W-:-:S04]  /*2eb0*/  SHF.L.U64.HI R60, R60, 0x9, R13 ;  /* 0x000000093c3c7819 */ /* 0x000fc8000001020d */
[----:B0-----:R-:W-:-:S05]  /*2ec0*/  IADD3 R65, P5, R12, 0x600, RZ ;  /* 0x000006000c417810 */ /* 0x001fca0007fbe0ff */
[----:B------:R-:W-:Y:S01]  /*2ed0*/  IMAD.X R61, RZ, RZ, R60, P5 ;  /* 0x000000ffff3d7224 */ /* 0x000fe200028e063c */
[----:B------:R-:W-:Y:S02]  /*2ee0*/  ISETP.GE.AND P5, PT, R13, RZ, PT ;  /* 0x000000ff0d00720c */ /* 0x000fe40003fa6270 */
[----:B------:R-:W-:Y:S02]  /*2ef0*/  SEL R13, R14, RZ, !P6 ;  /* 0x000000ff0e0d7207 */ /* 0x000fe40007000000 */
[----:B------:R-:W-:-:S03]  /*2f00*/  SEL R14, R15, RZ, !P6 ;  /* 0x000000ff0f0e7207 */ /* 0x000fc60007000000 */
[----:B-1----:R-:W-:Y:S01]  /*2f10*/  IMAD.SHL.U32 R58, R13, 0x200, RZ ;  /* 0x000002000d3a7824 */ /* 0x002fe200078e00ff */
[----:B------:R-:W-:Y:S02]  /*2f20*/  SEL R12, R65, R12, !P5 ;  /* 0x0000000c410c7207 */ /* 0x000fe40006800000 */
[----:B------:R-:W-:Y:S02]  /*2f30*/  SEL R15, R61, R60, !P5 ;  /* 0x0000003c3d0f7207 */ /* 0x000fe40006800000 */
[----:B------:R-:W-:Y:S02]  /*2f40*/  SHF.L.U64.HI R48, R13, 0x9, R14 ;  /* 0x000000090d307819 */ /* 0x000fe4000001020e */
[----:B------:R-:W-:-:S05]  /*2f50*/  IADD3 R13, P5, R58, 0x600, RZ ;  /* 0x000006003a0d7810 */ /* 0x000fca0007fbe0ff */
[----:B------:R-:W-:Y:S01]  /*2f60*/  IMAD.X R49, RZ, RZ, R48, P5 ;  /* 0x000000ffff317224 */ /* 0x000fe200028e0630 */
[----:B------:R-:W-:-:S04]  /*2f70*/  ISETP.GE.AND P5, PT, R14, RZ, PT ;  /* 0x000000ff0e00720c */ /* 0x000fc80003fa6270 */
[----:B------:R-:W-:Y:S02]  /*2f80*/  SEL R13, R13, R58, !P5 ;  /* 0x0000003a0d0d7207 */ /* 0x000fe40006800000 */
[----:B--2---:R-:W-:Y:S02]  /*2f90*/  SEL R59, R16, RZ, !P6 ;  /* 0x000000ff103b7207 */ /* 0x004fe40007000000 */
[----:B------:R-:W-:Y:S02]  /*2fa0*/  SEL R16, R49, R48, !P5 ;  /* 0x0000003031107207 */ /* 0x000fe40006800000 */
[----:B------:R-:W-:Y:S01]  /*2fb0*/  SEL R14, R17, RZ, !P6 ;  /* 0x000000ff110e7207 */ /* 0x000fe20007000000 */
[----:B------:R-:W-:-:S03]  /*2fc0*/  IMAD.SHL.U32 R49, R59, 0x200, RZ ;  /* 0x000002003b317824 */ /* 0x000fc600078e00ff */
[----:B------:R-:W-:Y:S02]  /*2fd0*/  SHF.L.U64.HI R48, R59, 0x9, R14 ;  /* 0x000000093b307819 */ /* 0x000fe4000001020e */
[----:B------:R-:W-:-:S05]  /*2fe0*/  IADD3 R58, P5, R49, 0x600, RZ ;  /* 0x00000600313a7810 */ /* 0x000fca0007fbe0ff */
[----:B------:R-:W-:Y:S01]  /*2ff0*/  IMAD.X R17, RZ, RZ, R48, P5 ;  /* 0x000000ffff117224 */ /* 0x000fe200028e0630 */
[----:B------:R-:W-:Y:S02]  /*3000*/  ISETP.GE.AND P5, PT, R14, RZ, PT ;  /* 0x000000ff0e00720c */ /* 0x000fe40003fa6270 */
[----:B------:R-:W-:Y:S02]  /*3010*/  SEL R14, R18, RZ, !P6 ;  /* 0x000000ff120e7207 */ /* 0x000fe40007000000 */
[----:B------:R-:W-:Y:S02]  /*3020*/  SEL R59, R19, RZ, !P6 ;  /* 0x000000ff133b7207 */ /* 0x000fe40007000000 */
[----:B------:R-:W-:Y:S01]  /*3030*/  SEL R19, R58, R49, !P5 ;  /* 0x000000313a137207 */ /* 0x000fe20006800000 */
[C---:B------:R-:W-:Y:S01]  /*3040*/  IMAD.SHL.U32 R49, R14.reuse, 0x200, RZ ;  /* 0x000002000e317824 */ /* 0x040fe200078e00ff */
[----:B------:R-:W-:Y:S02]  /*3050*/  SEL R48, R17, R48, !P5 ;  /* 0x0000003011307207 */ /* 0x000fe40006800000 */
[----:B------:R-:W-:-:S02]  /*3060*/  SHF.L.U64.HI R14, R14, 0x9, R59 ;  /* 0x000000090e0e7819 */ /* 0x000fc4000001023b */
[----:B------:R-:W-:-:S05]  /*3070*/  IADD3 R18, P5, R49, 0x600, RZ ;  /* 0x0000060031127810 */ /* 0x000fca0007fbe0ff */
[----:B------:R-:W-:Y:S01]  /*3080*/  IMAD.X R17, RZ, RZ, R14, P5 ;  /* 0x000000ffff117224 */ /* 0x000fe200028e060e */
[----:B------:R-:W-:-:S04]  /*3090*/  ISETP.GE.AND P5, PT, R59, RZ, PT ;  /* 0x000000ff3b00720c */ /* 0x000fc80003fa6270 */
[----:B------:R-:W-:Y:S02]  /*30a0*/  SEL R18, R18, R49, !P5 ;  /* 0x0000003112127207 */ /* 0x000fe40006800000 */
[----:B------:R-:W-:Y:S02]  /*30b0*/  SEL R17, R17, R14, !P5 ;  /* 0x0000000e11117207 */ /* 0x000fe40006800000 */
[----:B------:R-:W-:-:S04]  /*30c0*/  LEA R14, P5, R12, UR6, 0x2 ;  /* 0x000000060c0e7c11 */ /* 0x000fc8000f8a10ff */
[----:B------:R-:W-:Y:S02]  /*30d0*/  LEA.HI.X R15, R12, UR7, R15, 0x2, P5 ;  /* 0x000000070c0f7c11 */ /* 0x000fe4000a8f140f */
[----:B------:R-:W-:-:S04]  /*30e0*/  LEA R12, P5, R13, UR6, 0x2 ;  /* 0x000000060d0c7c11 */ /* 0x000fc8000f8a10ff */
[----:B------:R-:W-:Y:S02]  /*30f0*/  LEA.HI.X R13, R13, UR7, R16, 0x2, P5 ;  /* 0x000000070d0d7c11 */ /* 0x000fe4000a8f1410 */
[----:B------:R-:W-:-:S04]  /*3100*/  LEA R58, P5, R19, UR6, 0x2 ;  /* 0x00000006133a7c11 */ /* 0x000fc8000f8a10ff */
[----:B------:R-:W-:Y:S02]  /*3110*/  LEA.HI.X R59, R19, UR7, R48, 0x2, P5 ;  /* 0x00000007133b7c11 */ /* 0x000fe4000a8f1430 */
[C---:B------:R-:W-:Y:S01]  /*3120*/  LEA R48, P5, R18.reuse, UR6, 0x2 ;  /* 0x0000000612307c11 */ /* 0x040fe2000f8a10ff */
[C---:B------:R-:W-:Y:S01]  /*3130*/  IMAD.WIDE.U32 R64, R45.reuse, 0x1800, R12 ;  /* 0x000018002d407825 */ /* 0x040fe200078e000c */
[----:B------:R-:W-:Y:S02]  /*3140*/  CS2R R12, SRZ ;  /* 0x00000000000c7805 */ /* 0x000fe4000001ff00 */
[----:B------:R-:W-:Y:S01]  /*3150*/  LEA.HI.X R49, R18, UR7, R17, 0x2, P5 ;  /* 0x0000000712317c11 */ /* 0x000fe2000a8f1411 */
[----:B------:R-:W-:Y:S01]  /*3160*/  IMAD.WIDE.U32 R16, R45, 0x1800, R14 ;  /* 0x000018002d107825 */ /* 0x000fe200078e000e */
[----:B------:R-:W-:-:S06]  /*3170*/  CS2R R14, SRZ ;  /* 0x00000000000e7805 */ /* 0x000fcc000001ff00 */
[----:B------:R-:W2:Y:S01]  /*3180*/  @!P0 LDG.E.EL.128 R12, desc[UR4][R56.64] ;  /* 0x00000004380c8981 */ /* 0x000ea2000c2e1d00 */
[----:B------:R-:W-:-:S04]  /*3190*/  IMAD.WIDE.U32 R58, R45, 0x1800, R58 ;  /* 0x000018002d3a7825 */ /* 0x000fc800078e003a */
[----:B------:R-:W-:-:S04]  /*31a0*/  IMAD.WIDE.U32 R18, R45, 0x1800, R48 ;  /* 0x000018002d127825 */ /* 0x000fc800078e0030 */
[----:B------:R-:W-:Y:S01]  /*31b0*/  IMAD.MOV.U32 R48, RZ, RZ, R58 ;  /* 0x000000ffff307224 */ /* 0x000fe200078e003a */
[----:B------:R-:W-:Y:S01]  /*31c0*/  P2R R38, PR, RZ, 0x2 ;  /* 0x00000002ff267803 */ /* 0x000fe20000000000 */
[C---:B------:R-:W-:Y:S02]  /*31d0*/  IMAD.IADD R17, R47.reuse, 0x1, R17 ;  /* 0x000000012f117824 */ /* 0x040fe400078e0211 */
[C---:B------:R-:W-:Y:S02]  /*31e0*/  IMAD.IADD R65, R47.reuse, 0x1, R65 ;  /* 0x000000012f417824 */ /* 0x040fe400078e0241 */
[C---:B------:R-:W-:Y:S02]  /*31f0*/  IMAD.IADD R49, R47.reuse, 0x1, R59 ;  /* 0x000000012f317824 */ /* 0x040fe400078e023b */
[----:B------:R-:W-:Y:S01]  /*3200*/  IMAD.IADD R19, R47, 0x1, R19 ;  /* 0x000000012f137824 */ /* 0x000fe200078e0213 */
[----:B--2---:R-:W-:Y:S02]  /*3210*/  SEL R58, R12, RZ, !P0 ;  /* 0x000000ff0c3a7207 */ /* 0x004fe40004000000 */
[----:B------:R-:W-:-:S03]  /*3220*/  SEL R13, R13, RZ, !P0 ;  /* 0x000000ff0d0d7207 */ /* 0x000fc60004000000 */
[----:B------:R-:W-:Y:S01]  /*3230*/  IMAD.SHL.U32 R45, R58, 0x200, RZ ;  /* 0x000002003a2d7824 */ /* 0x000fe200078e00ff */
[----:B------:R-:W-:-:S04]  /*3240*/  ISETP.GE.AND P5, PT, R13, RZ, PT ;  /* 0x000000ff0d00720c */ /* 0x000fc80003fa6270 */
[----:B------:R-:W-:Y:S02]  /*3250*/  IADD3 R12, P1, R45, 0x600, RZ ;  /* 0x000006002d0c7810 */ /* 0x000fe40007f3e0ff */
[----:B------:R-:W-:Y:S02]  /*3260*/  SHF.L.U64.HI R58, R58, 0x9, R13 ;  /* 0x000000093a3a7819 */ /* 0x000fe4000001020d */
[----:B------:R-:W-:Y:S02]  /*3270*/  SEL R45, R12, R45, !P5 ;  /* 0x0000002d0c2d7207 */ /* 0x000fe40006800000 */
[----:B------:R-:W-:Y:S01]  /*3280*/  SEL R12, R14, RZ, !P0 ;  /* 0x000000ff0e0c7207 */ /* 0x000fe20004000000 */
[----:B------:R-:W-:Y:S01]  /*3290*/  IMAD.X R13, RZ, RZ, R58, P1 ;  /* 0x000000ffff0d7224 */ /* 0x000fe200008e063a */
[----:B------:R-:W-:-:S03]  /*32a0*/  SEL R15, R15, RZ, !P0 ;  /* 0x000000ff0f0f7207 */ /* 0x000fc60004000000 */
[C---:B------:R-:W-:Y:S01]  /*32b0*/  IMAD.SHL.U32 R56, R12.reuse, 0x200, RZ ;  /* 0x000002000c387824 */ /* 0x040fe200078e00ff */
[----:B------:R-:W-:Y:S02]  /*32c0*/  SEL R58, R13, R58, !P5 ;  /* 0x0000003a0d3a7207 */ /* 0x000fe40006800000 */
[----:B------:R-:W-:Y:S02]  /*32d0*/  ISETP.GE.AND P5, PT, R15, RZ, PT ;  /* 0x000000ff0f00720c */ /* 0x000fe40003fa6270 */
[----:B------:R-:W-:Y:S02]  /*32e0*/  SHF.L.U64.HI R12, R12, 0x9, R15 ;  /* 0x000000090c0c7819 */ /* 0x000fe4000001020f */
[----:B------:R-:W-:-:S05]  /*32f0*/  IADD3 R15, P1, R56, 0x600, RZ ;  /* 0x00000600380f7810 */ /* 0x000fca0007f3e0ff */
[----:B------:R-:W-:Y:S01]  /*3300*/  IMAD.X R13, RZ, RZ, R12, P1 ;  /* 0x000000ffff0d7224 */ /* 0x000fe200008e060c */
[----:B------:R-:W-:Y:S02]  /*3310*/  SEL R56, R15, R56, !P5 ;  /* 0x000000380f387207 */ /* 0x000fe40006800000 */
[----:B------:R-:W-:Y:S02]  /*3320*/  CS2R R14, SRZ ;  /* 0x00000000000e7805 */ /* 0x000fe4000001ff00 */
[----:B------:R-:W-:Y:S02]  /*3330*/  SEL R47, R13, R12, !P5 ;  /* 0x0000000c0d2f7207 */ /* 0x000fe40006800000 */
[----:B------:R-:W-:-:S06]  /*3340*/  CS2R R12, SRZ ;  /* 0x00000000000c7805 */ /* 0x000fcc000001ff00 */
[----:B------:R-:W2:Y:S01]  /*3350*/  @!P0 LDG.E.EL.128 R12, desc[UR4][R62.64] ;  /* 0x000000043e0c8981 */ /* 0x000ea2000c2e1d00 */
[----:B------:R-:W-:Y:S01]  /*3360*/  IMAD.WIDE R16, R55, 0x4, R16 ;  /* 0x0000000437107825 */ /* 0x000fe200078e0210 */
[----:B--2---:R-:W-:Y:S02]  /*3370*/  SEL R57, R12, RZ, !P0 ;  /* 0x000000ff0c397207 */ /* 0x004fe40004000000 */
[----:B------:R-:W-:-:S03]  /*3380*/  SEL R12, R13, RZ, !P0 ;  /* 0x000000ff0d0c7207 */ /* 0x000fc60004000000 */
[C---:B------:R-:W-:Y:S01]  /*3390*/  IMAD.SHL.U32 R60, R57.reuse, 0x200, RZ ;  /* 0x00000200393c7824 */ /* 0x040fe200078e00ff */
[----:B------:R-:W-:-:S04]  /*33a0*/  SHF.L.U64.HI R57, R57, 0x9, R12 ;  /* 0x0000000939397819 */ /* 0x000fc8000001020c */
[----:B------:R-:W-:Y:S02]  /*33b0*/  IADD3 R13, P1, R60, 0x600, RZ ;  /* 0x000006003c0d7810 */ /* 0x000fe40007f3e0ff */
[----:B------:R-:W-:-:S03]  /*33c0*/  ISETP.GE.AND P5, PT, R12, RZ, PT ;  /* 0x000000ff0c00720c */ /* 0x000fc60003fa6270 */
[----:B------:R-:W-:-:S05]  /*33d0*/  IMAD.X R12, RZ, RZ, R57, P1 ;  /* 0x000000ffff0c7224 */ /* 0x000fca00008e0639 */
[----:B------:R-:W-:Y:S02]  /*33e0*/  SEL R57, R12, R57, !P5 ;  /* 0x000000390c397207 */ /* 0x000fe40006800000 */
[----:B------:R-:W-:Y:S02]  /*33f0*/  SEL R12, R14, RZ, !P0 ;  /* 0x000000ff0e0c7207 */ /* 0x000fe40004000000 */
[----:B------:R-:W-:-:S03]  /*3400*/  SEL R15, R15, RZ, !P0 ;  /* 0x000000ff0f0f7207 */ /* 0x000fc60004000000 */
[C---:B------:R-:W-:Y:S01]  /*3410*/  IMAD.SHL.U32 R59, R12.reuse, 0x200, RZ ;  /* 0x000002000c3b7824 */ /* 0x040fe200078e00ff */
[----:B------:R-:W-:-:S04]  /*3420*/  SHF.L.U64.HI R62, R12, 0x9, R15 ;  /* 0x000000090c3e7819 */ /* 0x000fc8000001020f */
[----:B------:R-:W-:Y:S02]  /*3430*/  IADD3 R12, P1, R59, 0x600, RZ ;  /* 0x000006003b0c7810 */ /* 0x000fe40007f3e0ff */
[----:B------:R-:W-:Y:S02]  /*3440*/  SEL R60, R13, R60, !P5 ;  /* 0x0000003c0d3c7207 */ /* 0x000fe40006800000 */
[----:B------:R-:W-:Y:S01]  /*3450*/  ISETP.GE.AND P5, PT, R15, RZ, PT ;  /* 0x000000ff0f00720c */ /* 0x000fe20003fa6270 */
[----:B------:R-:W-:-:S03]  /*3460*/  IMAD.X R13, RZ, RZ, R62, P1 ;  /* 0x000000ffff0d7224 */ /* 0x000fc600008e063e */
[----:B------:R-:W-:Y:S02]  /*3470*/  SEL R59, R12, R59, !P5 ;  /* 0x0000003b0c3b7207 */ /* 0x000fe40006800000 */
[----:B------:R-:W-:Y:S02]  /*3480*/  SEL R62, R13, R62, !P5 ;  /* 0x0000003e0d3e7207 */ /* 0x000fe40006800000 */
[----:B------:R-:W-:-:S04]  /*3490*/  LEA R14, P5, R45, UR6, 0x2 ;  /* 0x000000062d0e7c11 */ /* 0x000fc8000f8a10ff */
[----:B------:R-:W-:Y:S02]  /*34a0*/  LEA.HI.X R15, R45, UR7, R58, 0x2, P5 ;  /* 0x000000072d0f7c11 */ /* 0x000fe4000a8f143a */
[----:B------:R-:W-:-:S04]  /*34b0*/  LEA R12, P5, R56, UR6, 0x2 ;  /* 0x00000006380c7c11 */ /* 0x000fc8000f8a10ff */
[----:B------:R-:W-:Y:S02]  /*34c0*/  LEA.HI.X R13, R56, UR7, R47, 0x2, P5 ;  /* 0x00000007380d7c11 */ /* 0x000fe4000a8f142f */
[----:B------:R-:W-:-:S04]  /*34d0*/  LEA R66, P5, R60, UR6, 0x2 ;  /* 0x000000063c427c11 */ /* 0x000fc8000f8a10ff */
[----:B------:R-:W-:Y:S01]  /*34e0*/  LEA.HI.X R67, R60, UR7, R57, 0x2, P5 ;  /* 0x000000073c437c11 */ /* 0x000fe2000a8f1439 */
[----:B------:R-:W-:-:S04]  /*34f0*/  IMAD.WIDE R56, R5, 0x4, R16 ;  /* 0x0000000405387825 */ /* 0x000fc800078e0210 */
[----:B------:R-:W-:-:S06]  /*3500*/  IMAD.MOV.U32 R16, RZ, RZ, RZ ;  /* 0x000000ffff107224 */ /* 0x000fcc00078e00ff */
[----:B------:R0:W2:Y:S02]  /*3510*/  @!P6 LDG.E.EL R16, desc[UR4][R56.64+-0x3000] ;  /* 0xffd000043810e981 */ /* 0x0000a4000c2e1900 */
[----:B0-----:R-:W0:Y:S01]  /*3520*/  LDC.64 R56, c[0x0][0x2c8] ;  /* 0x0000b200ff387b82 */ /* 0x001e220000000a00 */
[----:B------:R-:W-:-:S04]  /*3530*/  LEA R68, P5, R59, UR6, 0x2 ;  /* 0x000000063b447c11 */ /* 0x000fc8000f8a10ff */
[----:B------:R-:W-:Y:S01]  /*3540*/  LEA.HI.X R69, R59, UR7, R62, 0x2, P5 ;  /* 0x000000073b457c11 */ /* 0x000fe2000a8f143e */
[----:B------:R-:W-:Y:S01]  /*3550*/  IMAD.WIDE.U32 R14, R44, 0x1800, R14 ;  /* 0x000018002c0e7825 */ /* 0x000fe200078e000e */
[----:B------:R-:W-:-:S03]  /*3560*/  ISETP.GT.AND P5, PT, R5, 0xdff, PT ;  /* 0x00000dff0500780c */ /* 0x000fc60003fa4270 */
[----:B------:R-:W-:Y:S01]  /*3570*/  IMAD.MOV.U32 R58, RZ, RZ, RZ ;  /* 0x000000ffff3a7224 */ /* 0x000fe200078e00ff */
[----:B------:R-:W-:Y:S01]  /*3580*/  P2R R43, PR, RZ, 0x8 ;  /* 0x00000008ff2b7803 */ /* 0x000fe20000000000 */
[----:B------:R-:W-:-:S04]  /*3590*/  IMAD.WIDE R62, R55, 0x4, R48 ;  /* 0x00000004373e7825 */ /* 0x000fc800078e0230 */
[----:B------:R-:W-:Y:S01]  /*35a0*/  IMAD.WIDE R64, R55, 0x4, R64 ;  /* 0x0000000437407825 */ /* 0x000fe200078e0240 */
[----:B------:R-:W-:Y:S02]  /*35b0*/  CS2R R60, SRZ ;  /* 0x00000000003c7805 */ /* 0x000fe4000001ff00 */
[----:B------:R-:W-:Y:S01]  /*35c0*/  SEL R51, R51, RZ, !P6 ;  /* 0x000000ff33337207 */ /* 0x000fe20007000000 */
[----:B------:R-:W-:Y:S01]  /*35d0*/  ULDC.64 UR6, c[0x0][0x2d8] ;  /* 0x0000b60000067ab9 */ /* 0x000fe20000000a00 */
[----:B0-----:R-:W-:Y:S01]  /*35e0*/  IMAD.WIDE R48, R41, 0x8, R56 ;  /* 0x0000000829307825 */ /* 0x001fe200078e0238 */
[----:B------:R-:W-:-:S06]  /*35f0*/  CS2R R56, SRZ ;  /* 0x0000000000387805 */ /* 0x000fcc000001ff00 */
[----:B------:R-:W3:Y:S01]  /*3600*/  @P5 LDG.E.EL.64 R56, desc[UR4][R48.64] ;  /* 0x0000000430385981 */ /* 0x000ee2000c2e1b00 */
[----:B------:R-:W-:-:S04]  /*3610*/  IMAD.WIDE R62, R5, 0x4, R62 ;  /* 0x00000004053e7825 */ /* 0x000fc800078e023e */
[----:B------:R-:W-:Y:S01]  /*3620*/  IMAD.IADD R15, R54, 0x1, R15 ;  /* 0x00000001360f7824 */ /* 0x000fe200078e020f */
[----:B------:R0:W2:Y:S02]  /*3630*/  @!P6 LDG.E.EL R58, desc[UR4][R62.64+-0x3000] ;  /* 0xffd000043e3ae981 */ /* 0x0000a4000c2e1900 */
[----:B0-----:R-:W-:-:S04]  /*3640*/  IMAD.WIDE R62, R53, 0x4, R14 ;  /* 0x00000004353e7825 */ /* 0x001fc800078e020e */
[----:B------:R-:W-:-:S04]  /*3650*/  IMAD.WIDE R62, R8, 0x4, R62 ;  /* 0x00000004083e7825 */ /* 0x000fc800078e023e */
[----:B------:R-:W-:-:S04]  /*3660*/  IMAD.WIDE.U32 R14, R44, 0x1800, R12 ;  /* 0x000018002c0e7825 */ /* 0x000fc800078e000c */
[----:B------:R-:W-:Y:S02]  /*3670*/  IMAD.IADD R15, R54, 0x1, R15 ;  /* 0x00000001360f7824 */ /* 0x000fe400078e020f */
[----:B------:R-:W-:-:S04]  /*3680*/  IMAD.WIDE R14, R53, 0x4, R14 ;  /* 0x00000004350e7825 */ /* 0x000fc800078e020e */
[----:B------:R-:W-:-:S04]  /*3690*/  IMAD.WIDE.U32 R12, R44, 0x1800, R66 ;  /* 0x000018002c0c7825 */ /* 0x000fc800078e0042 */
[----:B------:R-:W-:-:S04]  /*36a0*/  IMAD.WIDE R14, R8, 0x4, R14 ;  /* 0x00000004080e7825 */ /* 0x000fc800078e020e */
[----:B------:R-:W-:Y:S02]  /*36b0*/  IMAD.IADD R13, R54, 0x1, R13 ;  /* 0x00000001360d7824 */ /* 0x000fe400078e020d */
[----:B------:R-:W-:Y:S01]  /*36c0*/  IMAD.WIDE R66, R53, 0x4, R12 ;  /* 0x0000000435427825 */ /* 0x000fe200078e020c */
[----:B------:R-:W-:Y:S02]  /*36d0*/  CS2R R12, SRZ ;  /* 0x00000000000c7805 */ /* 0x000fe4000001ff00 */
[----:B---3--:R-:W-:Y:S01]  /*36e0*/  SEL R45, R57, RZ, P5 ;  /* 0x000000ff392d7207 */ /* 0x008fe20002800000 */
[----:B------:R-:W-:Y:S01]  /*36f0*/  IMAD.MOV.U32 R57, RZ, RZ, RZ ;  /* 0x000000ffff397224 */ /* 0x000fe200078e00ff */
[----:B------:R-:W-:Y:S02]  /*3700*/  SEL R47, R56, RZ, P5 ;  /* 0x000000ff382f7207 */ /* 0x000fe40002800000 */
[----:B------:R-:W-:Y:S02]  /*3710*/  ISETP.GE.AND P1, PT, R45, RZ, PT ;  /* 0x000000ff2d00720c */ /* 0x000fe40003f26270 */
[----:B------:R-:W-:Y:S01]  /*3720*/  IADD3 R56, P3, R47, 0x6, RZ ;  /* 0x000000062f387810 */ /* 0x000fe20007f7e0ff */
[----:B------:R0:W3:Y:S03]  /*3730*/  @!P0 LDG.E.EL R57, desc[UR4][R62.64+-0x3000] ;  /* 0xffd000043e398981 */ /* 0x0000e6000c2e1900 */
[----:B------:R-:W-:Y:S01]  /*3740*/  SEL R47, R56, R47, !P1 ;  /* 0x0000002f382f7207 */ /* 0x000fe20004800000 */
[----:B------:R-:W-:Y:S01]  /*3750*/  IMAD.X R56, RZ, RZ, R45, P3 ;  /* 0x000000ffff387224 */ /* 0x000fe200018e062d */
[----:B0-----:R-:W0:Y:S04]  /*3760*/  LDC.64 R62, c[0x0][0x2b0] ;  /* 0x0000ac00ff3e7b82 */ /* 0x001e280000000a00 */
[----:B------:R-:W-:Y:S01]  /*3770*/  SEL R45, R56, R45, !P1 ;  /* 0x0000002d382d7207 */ /* 0x000fe20004800000 */
[----:B------:R-:W-:-:S06]  /*3780*/  IMAD.MOV.U32 R56, RZ, RZ, RZ ;  /* 0x000000ffff387224 */ /* 0x000fcc00078e00ff */
[----:B------:R1:W3:Y:S02]  /*3790*/  @!P0 LDG.E.EL R56, desc[UR4][R14.64+-0x3000] ;  /* 0xffd000040e388981 */ /* 0x0002e4000c2e1900 */
[----:B-1----:R-:W-:-:S06]  /*37a0*/  CS2R R14, SRZ ;  /* 0x00000000000e7805 */ /* 0x002fcc000001ff00 */
[----:B0-----:R-:W3:Y:S01]  /*37b0*/  @!P6 LDG.E.EL.128 R12, desc[UR4][R62.64] ;  /* 0x000000043e0ce981 */ /* 0x001ee2000c2e1d00 */
[----:B------:R-:W-:-:S05]  /*37c0*/  IMAD.WIDE R64, R5, 0x4, R64 ;  /* 0x0000000405407825 */ /* 0x000fca00078e0240 */
[----:B------:R-:W5:Y:S01]  /*37d0*/  @!P6 LDG.E.EL R61, desc[UR4][R64.64+-0x3000] ;  /* 0xffd00004403de981 */ /* 0x000f62000c2e1900 */
[----:B------:R-:W-:-:S04]  /*37e0*/  IMAD.WIDE R18, R55, 0x4, R18 ;  /* 0x0000000437127825 */ /* 0x000fc800078e0212 */
[----:B------:R-:W-:-:S05]  /*37f0*/  IMAD.WIDE R18, R5, 0x4, R18 ;  /* 0x0000000405127825 */ /* 0x000fca00078e0212 */
[----:B------:R0:W5:Y:S01]  /*3800*/  @!P6 LDG.E.EL R60, desc[UR4][R18.64+-0x3000] ;  /* 0xffd00004123ce981 */ /* 0x000162000c2e1900 */
[----:B--2---:R-:W-:Y:S01]  /*3810*/  SEL R16, R16, RZ, !P6 ;  /* 0x000000ff10107207 */ /* 0x004fe20007000000 */
[----:B0-----:R-:W-:-:S04]  /*3820*/  IMAD.WIDE.U32 R18, R44, 0x1800, R68 ;  /* 0x000018002c127825 */ /* 0x001fc800078e0044 */
[----:B------:R-:W-:Y:S01]  /*3830*/  FADD R16, -R51, R16 ;  /* 0x0000001033107221 */ /* 0x000fe20000000100 */
[----:B------:R-:W-:Y:S02]  /*3840*/  IMAD.IADD R19, R54, 0x1, R19 ;  /* 0x0000000136137824 */ /* 0x000fe400078e0213 */
[----:B------:R-:W-:Y:S01]  /*3850*/  IMAD.WIDE R64, R53, 0x4, R18 ;  /* 0x0000000435407825 */ /* 0x000fe200078e0212 */
[----:B------:R-:W-:-:S03]  /*3860*/  CS2R R18, SRZ ;  /* 0x0000000000127805 */ /* 0x000fc6000001ff00 */
[----:B------:R-:W-:Y:S02]  /*3870*/  IMAD.MOV.U32 R54, RZ, RZ, RZ ;  /* 0x000000ffff367224 */ /* 0x000fe400078e00ff */
[----:B------:R-:W-:Y:S02]  /*3880*/  IMAD.MOV.U32 R53, RZ, RZ, RZ ;  /* 0x000000ffff357224 */ /* 0x000fe400078e00ff */
[----:B------:R-:W-:-:S04]  /*3890*/  IMAD.WIDE R66, R8, 0x4, R66 ;  /* 0x0000000408427825 */ /* 0x000fc800078e0242 */
[----:B------:R-:W-:Y:S01]  /*38a0*/  IMAD.WIDE R64, R8, 0x4, R64 ;  /* 0x0000000408407825 */ /* 0x000fe200078e0240 */
[----:B------:R-:W2:Y:S04]  /*38b0*/  @!P0 LDG.E.EL R54, desc[UR4][R66.64+-0x3000] ;  /* 0xffd0000442368981 */ /* 0x000ea8000c2e1900 */
[----:B------:R0:W2:Y:S01]  /*38c0*/  @!P0 LDG.E.EL R53, desc[UR4][R64.64+-0x3000] ;  /* 0xffd0000440358981 */ /* 0x0000a2000c2e1900 */
[----:B----4-:R-:W-:Y:S02]  /*38d0*/  SEL R46, R46, RZ, !P6 ;  /* 0x000000ff2e2e7207 */ /* 0x010fe40007000000 */
[----:B------:R-:W-:Y:S02]  /*38e0*/  SEL R50, R50, RZ, !P6 ;  /* 0x000000ff32327207 */ /* 0x000fe40007000000 */
[----:B------:R-:W-:Y:S01]  /*38f0*/  SEL R52, R52, RZ, !P6 ;  /* 0x000000ff34347207 */ /* 0x000fe20007000000 */
[----:B0-----:R-:W0:Y:S01]  /*3900*/  LDC.64 R64, c[0x0][0x2b8] ;  /* 0x0000ae00ff407b82 */ /* 0x001e220000000a00 */
[----:B---3--:R-:W-:-:S05]  /*3910*/  SEL R12, R12, RZ, !P6 ;  /* 0x000000ff0c0c7207 */ /* 0x008fca0007000000 */
[----:B------:R-:W-:Y:S01]  /*3920*/  FFMA R59, R16, R12, R51 ;  /* 0x0000000c103b7223 */ /* 0x000fe20000000033 */
[----:B------:R-:W-:-:S06]  /*3930*/  CS2R R16, SRZ ;  /* 0x0000000000107805 */ /* 0x000fcc000001ff00 */
[----:B------:R1:W3:Y:S01]  /*3940*/  @!P0 LDG.E.EL.128 R16, desc[UR4][R62.64] ;  /* 0x000000043e108981 */ /* 0x0002e2000c2e1d00 */
[----:B-----5:R-:W-:Y:S02]  /*3950*/  SEL R61, R61, RZ, !P6 ;  /* 0x000000ff3d3d7207 */ /* 0x020fe40007000000 */
[----:B------:R-:W-:-:S03]  /*3960*/  SEL R13, R13, RZ, !P6 ;  /* 0x000000ff0d0d7207 */ /* 0x000fc60007000000 */
[----:B------:R-:W-:Y:S01]  /*3970*/  FADD R55, -R46, R61 ;  /* 0x0000003d2e377221 */ /* 0x000fe20000000100 */
[----:B-1----:R-:W1:Y:S03]  /*3980*/  LDC.64 R62, c[0x0][0x288] ;  /* 0x0000a200ff3e7b82 */ /* 0x002e660000000a00 */
[----:B------:R-:W-:Y:S01]  /*3990*/  FFMA R55, R55, R13, R46 ;  /* 0x0000000d37377223 */ /* 0x000fe2000000002e */
[----:B------:R-:W-:Y:S02]  /*39a0*/  SEL R13, R58, RZ, !P6 ;  /* 0x000000ff3a0d7207 */ /* 0x000fe40007000000 */
[----:B------:R-:W-:-:S03]  /*39b0*/  SEL R14, R14, RZ, !P6 ;  /* 0x000000ff0e0e7207 */ /* 0x000fc60007000000 */
[----:B------:R-:W-:-:S04]  /*39c0*/  FADD R13, -R50, R13 ;  /* 0x0000000d320d7221 */ /* 0x000fc80000000100 */
[----:B------:R-:W-:Y:S01]  /*39d0*/  FFMA R58, R13, R14, R50 ;  /* 0x0000000e0d3a7223 */ /* 0x000fe20000000032 */
[----:B------:R-:W-:Y:S02]  /*39e0*/  SEL R13, R60, RZ, !P6 ;  /* 0x000000ff3c0d7207 */ /* 0x000fe40007000000 */
[----:B------:R-:W-:Y:S01]  /*39f0*/  SEL R15, R15, RZ, !P6 ;  /* 0x000000ff0f0f7207 */ /* 0x000fe20007000000 */
[----:B------:R-:W-:Y:S02]  /*3a00*/  VIADD R51, R42, 0xffff4000 ;  /* 0xffff40002a337836 */ /* 0x000fe40000000000 */
[----:B------:R-:W-:-:S04]  /*3a10*/  FADD R13, -R52, R13 ;  /* 0x0000000d340d7221 */ /* 0x000fc80000000100 */
[----:B------:R-:W-:Y:S01]  /*3a20*/  FFMA R44, R13, R15, R52 ;  /* 0x0000000f0d2c7223 */ /* 0x000fe20000000034 */
[----:B------:R-:W-:Y:S02]  /*3a30*/  CS2R R12, SRZ ;  /* 0x00000000000c7805 */ /* 0x000fe4000001ff00 */
[----:B------:R-:W-:Y:S01]  /*3a40*/  CS2R R14, SRZ ;  /* 0x00000000000e7805 */ /* 0x000fe2000001ff00 */
[----:B-1----:R-:W-:-:S05]  /*3a50*/  IMAD.WIDE R50, R51, 0x4, R62 ;  /* 0x0000000433327825 */ /* 0x002fca00078e023e */
[----:B------:R1:W4:Y:S01]  /*3a60*/  @!P6 LDG.E.128 R12, desc[UR4][R50.64] ;  /* 0x00000004320ce981 */ /* 0x000322000c1e1d00 */
[----:B0-----:R-:W-:Y:S01]  /*3a70*/  IMAD.WIDE R64, R41, 0x4, R64 ;  /* 0x0000000429407825 */ /* 0x001fe200078e0240 */
[----:B------:R-:W-:Y:S01]  /*3a80*/  SEL R24, R24, RZ, !P0 ;  /* 0x000000ff18187207 */ /* 0x000fe20004000000 */
[----:B-1----:R-:W0:Y:S01]  /*3a90*/  LDC.64 R50, c[0x0][0x2d0] ;  /* 0x0000b400ff327b82 */ /* 0x002e220000000a00 */
[----:B------:R-:W-:Y:S02]  /*3aa0*/  SEL R57, R57, RZ, !P0 ;  /* 0x000000ff39397207 */ /* 0x000fe40004000000 */
[----:B------:R-:W-:Y:S02]  /*3ab0*/  SEL R27, R27, RZ, !P0 ;  /* 0x000000ff1b1b7207 */ /* 0x000fe40004000000 */
[----:B------:R-:W-:Y:S02]  /*3ac0*/  SEL R26, R26, RZ, !P0 ;  /* 0x000000ff1a1a7207 */ /* 0x000fe40004000000 */
[----:B--2---:R-:W-:-:S02]  /*3ad0*/  SEL R54, R54, RZ, !P0 ;  /* 0x000000ff36367207 */ /* 0x004fc40004000000 */
[----:B------:R-:W-:Y:S02]  /*3ae0*/  SEL R53, R53, RZ, !P0 ;  /* 0x000000ff35357207 */ /* 0x000fe40004000000 */
[----:B------:R-:W-:Y:S01]  /*3af0*/  CS2R R60, SRZ ;  /* 0x00000000003c7805 */ /* 0x000fe2000001ff00 */
[----:B------:R-:W-:Y:S01]  /*3b00*/  FADD R57, -R24, R57 ;  /* 0x0000003918397221 */ /* 0x000fe20000000100 */
[----:B------:R-:W-:Y:S01]  /*3b10*/  FADD R54, -R27, R54 ;  /* 0x000000361b367221 */ /* 0x000fe20000000100 */
[----:B------:R-:W-:-:S03]  /*3b20*/  FADD R53, -R26, R53 ;  /* 0x000000351a357221 */ /* 0x000fc60000000100 */
[----:B------:R-:W2:Y:S01]  /*3b30*/  @!P6 LDG.E.EL R61, desc[UR4][R64.64] ;  /* 0x00000004403de981 */ /* 0x000ea2000c2e1900 */
[----:B---3--:R-:W-:Y:S02]  /*3b40*/  SEL R17, R17, RZ, !P0 ;  /* 0x000000ff11117207 */ /* 0x008fe40004000000 */
[----:B------:R-:W-:Y:S02]  /*3b50*/  SEL R18, R18, RZ, !P0 ;  /* 0x000000ff12127207 */ /* 0x000fe40004000000 */
[----:B------:R-:W-:Y:S01]  /*3b60*/  SEL R19, R19, RZ, !P0 ;  /* 0x000000ff13137207 */ /* 0x000fe20004000000 */
[----:B------:R-:W-:Y:S01]  /*3b70*/  IMAD.MOV.U32 R46, RZ, RZ, RZ ;  /* 0x000000ffff2e7224 */ /* 0x000fe200078e00ff */
[----:B------:R-:W-:Y:S01]  /*3b80*/  SEL R41, R16, RZ, !P0 ;  /* 0x000000ff10297207 */ /* 0x000fe20004000000 */
[----:B------:R-:W-:Y:S01]  /*3b90*/  IMAD.MOV.U32 R52, RZ, RZ, RZ ;  /* 0x000000ffff347224 */ /* 0x000fe200078e00ff */
[----:B------:R-:W-:Y:S01]  /*3ba0*/  SEL R16, R25, RZ, !P0 ;  /* 0x000000ff19107207 */ /* 0x000fe20004000000 */
[----:B------:R-:W3:Y:S01]  /*3bb0*/  @!P0 LDG.E.EL R60, desc[UR4][R64.64] ;  /* 0x00000004403c8981 */ /* 0x000ee2000c2e1900 */
[----:B------:R-:W-:Y:S01]  /*3bc0*/  SEL R25, R56, RZ, !P0 ;  /* 0x000000ff38197207 */ /* 0x000fe20004000000 */
[----:B------:R-:W-:Y:S01]  /*3bd0*/  FFMA R41, R57, R41, R24 ;  /* 0x0000002939297223 */ /* 0x000fe20000000018 */
[----:B------:R-:W-:Y:S01]  /*3be0*/  FFMA R54, R54, R18, R27 ;  /* 0x0000001236367223 */ /* 0x000fe2000000001b */
[----:B------:R-:W-:Y:S01]  /*3bf0*/  FFMA R53, R53, R19, R26 ;  /* 0x0000001335357223 */ /* 0x000fe2000000001a */
[----:B------:R-:W5:Y:S01]  /*3c00*/  @!P0 LDG.E.EL R46, desc[UR4][R64.64] ;  /* 0x00000004402e8981 */ /* 0x000f62000c2e1900 */
[----:B------:R-:W-:Y:S01]  /*3c10*/  FADD R25, -R16, R25 ;  /* 0x0000001910197221 */ /* 0x000fe20000000100 */
[----:B------:R-:W-:-:S02]  /*3c20*/  CS2R R18, SRZ ;  /* 0x0000000000127805 */ /* 0x000fc4000001ff00 */
[----:B------:R-:W3:Y:S01]  /*3c30*/  @!P0 LDG.E.EL R52, desc[UR4][R64.64] ;  /* 0x0000000440348981 */ /* 0x000ee2000c2e1900 */
[----:B------:R-:W-:Y:S01]  /*3c40*/  FFMA R57, R25, R17, R16 ;  /* 0x0000001119397223 */ /* 0x000fe20000000010 */
[----:B------:R-:W-:-:S06]  /*3c50*/  CS2R R16, SRZ ;  /* 0x0000000000107805 */ /* 0x000fcc000001ff00 */
[----:B0-----:R-:W3:Y:S01]  /*3c60*/  @P5 LDG.E.EL.128 R16, desc[UR4][R50.64] ;  /* 0x0000000432105981 */ /* 0x001ee2000c2e1d00 */
[----:B------:R-:W-:-:S06]  /*3c70*/  CS2R R26, SRZ ;  /* 0x00000000001a7805 */ /* 0x000fcc000001ff00 */
[----:B------:R-:W5:Y:S01]  /*3c80*/  @!P6 LDG.E.EL R27, desc[UR4][R64.64] ;  /* 0x00000004401be981 */ /* 0x000f62000c2e1900 */
[----:B------:R-:W-:-:S03]  /*3c90*/  IMAD.MOV.U32 R24, RZ, RZ, RZ ;  /* 0x000000ffff187224 */ /* 0x000fc600078e00ff */
[----:B------:R-:W5:Y:S04]  /*3ca0*/  @!P6 LDG.E.EL R26, desc[UR4][R64.64] ;  /* 0x00000004401ae981 */ /* 0x000f68000c2e1900 */
[----:B------:R-:W5:Y:S01]  /*3cb0*/  @!P6 LDG.E.EL R24, desc[UR4][R64.64] ;  /* 0x000000044018e981 */ /* 0x000f62000c2e1900 */
[----:B----4-:R-:W-:-:S05]  /*3cc0*/  SEL R12, R12, RZ, !P6 ;  /* 0x000000ff0c0c7207 */ /* 0x010fca0007000000 */
[----:B------:R-:W-:Y:S01]  /*3cd0*/  FADD R59, -R12, R59 ;  /* 0x0000003b0c3b7221 */ /* 0x000fe20000000100 */
[----:B--2---:R-:W-:-:S05]  /*3ce0*/  SEL R61, R61, RZ, !P6 ;  /* 0x000000ff3d3d7207 */ /* 0x004fca0007000000 */
[----:B------:R-:W-:Y:S01]  /*3cf0*/  FFMA R25, R59, R61, R12 ;  /* 0x0000003d3b197223 */ /* 0x000fe2000000000c */
[----:B------:R-:W-:-:S06]  /*3d00*/  IMAD.MOV.U32 R56, RZ, RZ, RZ ;  /* 0x000000ffff387224 */ /* 0x000fcc00078e00ff */
[----:B------:R0:W2:Y:S01]  /*3d10*/  @!P0 LDG.E.EL R56, desc[UR4][R64.64] ;  /* 0x0000000440388981 */ /* 0x0000a2000c2e1900 */
[----:B------:R-:W-:-:S05]  /*3d20*/  SEL R15, R15, RZ, !P6 ;  /* 0x000000ff0f0f7207 */ /* 0x000fca0007000000 */
[----:B------:R-:W-:Y:S01]  /*3d30*/  FADD R44, -R15, R44 ;  /* 0x0000002c0f2c7221 */ /* 0x000fe20000000100 */
[----:B---3--:R-:W-:Y:S02]  /*3d40*/  SEL R12, R16, RZ, P5 ;  /* 0x000000ff100c7207 */ /* 0x008fe40002800000 */
[----:B------:R-:W-:-:S04]  /*3d50*/  SEL R17, R17, RZ, P5 ;  /* 0x000000ff11117207 */ /* 0x000fc80002800000 */
[C---:B------:R-:W-:Y:S01]  /*3d60*/  SHF.L.U64.HI R16, R12.reuse, 0x9, R17 ;  /* 0x000000090c107819 */ /* 0x040fe20000010211 */
[----:B------:R-:W-:Y:S01]  /*3d70*/  IMAD.SHL.U32 R12, R12, 0x200, RZ ;  /* 0x000002000c0c7824 */ /* 0x000fe200078e00ff */
[----:B------:R-:W-:-:S04]  /*3d80*/  ISETP.GE.AND P1, PT, R17, RZ, PT ;  /* 0x000000ff1100720c */ /* 0x000fc80003f26270 */
[----:B------:R-:W-:-:S05]  /*3d90*/  IADD3 R17, P3, R12, 0xc00, RZ ;  /* 0x00000c000c117810 */ /* 0x000fca0007f7e0ff */
[----:B------:R-:W-:Y:S01]  /*3da0*/  IMAD.X R59, RZ, RZ, R16, P3 ;  /* 0x000000ffff3b7224 */ /* 0x000fe200018e0610 */
[----:B------:R-:W-:-:S04]  /*3db0*/  SEL R17, R17, R12, !P1 ;  /* 0x0000000c11117207 */ /* 0x000fc80004800000 */
[----:B------:R-:W-:Y:S02]  /*3dc0*/  SEL R12, R59, R16, !P1 ;  /* 0x000000103b0c7207 */ /* 0x000fe40004800000 */
[----:B0-----:R-:W-:Y:S02]  /*3dd0*/  LEA R64, P1, R17, UR6, 0x2 ;  /* 0x0000000611407c11 */ /* 0x001fe4000f8210ff */
[----:B------:R-:W-:Y:S02]  /*3de0*/  SEL R19, R19, RZ, P5 ;  /* 0x000000ff13137207 */ /* 0x000fe40002800000 */
[----:B------:R-:W-:Y:S02]  /*3df0*/  LEA.HI.X R65, R17, UR7, R12, 0x2, P1 ;  /* 0x0000000711417c11 */ /* 0x000fe400088f140c */
        /* <DEDUP_REMOVED lines=8> */
[----:B------:R-:W-:-:S04]  /*3e80*/  LEA R66, P1, R17, UR6, 0x2 ;  /* 0x0000000611427c11 */ /* 0x000fc8000f8210ff */
[----:B------:R-:W-:Y:S02]  /*3e90*/  LEA.HI.X R67, R17, UR7, R12, 0x2, P1 ;  /* 0x0000000711437c11 */ /* 0x000fe400088f140c */
[----:B------:R-:W-:Y:S02]  /*3ea0*/  SEL R12, R13, RZ, !P6 ;  /* 0x000000ff0d0c7207 */ /* 0x000fe40007000000 */
[----:B------:R-:W-:Y:S02]  /*3eb0*/  SEL R13, R14, RZ, !P6 ;  /* 0x000000ff0e0d7207 */ /* 0x000fe40007000000 */
[----:B-----5:R-:W-:-:S03]  /*3ec0*/  SEL R27, R27, RZ, !P6 ;  /* 0x000000ff1b1b7207 */ /* 0x020fc60007000000 */
[----:B------:R-:W-:-:S04]  /*3ed0*/  FADD R58, -R13, R58 ;  /* 0x0000003a0d3a7221 */ /* 0x000fc80000000100 */
[----:B------:R-:W-:Y:S02]  /*3ee0*/  FFMA R27, R58, R27, R13 ;  /* 0x0000001b3a1b7223 */ /* 0x000fe4000000000d */
[----:B------:R-:W0:Y:S01]  /*3ef0*/  LDC.64 R58, c[0x0][0x2d0] ;  /* 0x0000b400ff3a7b82 */ /* 0x000e220000000a00 */
[----:B------:R-:W-:Y:S01]  /*3f00*/  VIADD R13, R6, 0xffff4000 ;  /* 0xffff4000060d7836 */ /* 0x000fe20000000000 */
[----:B------:R-:W-:Y:S02]  /*3f10*/  SEL R24, R24, RZ, !P6 ;  /* 0x000000ff18187207 */ /* 0x000fe40007000000 */
[----:B------:R-:W-:Y:S02]  /*3f20*/  CS2R R16, SRZ ;  /* 0x0000000000107805 */ /* 0x000fe4000001ff00 */
[----:B------:R-:W-:Y:S02]  /*3f30*/  CS2R R18, SRZ ;  /* 0x0000000000127805 */ /* 0x000fe4000001ff00 */
[----:B------:R-:W-:Y:S01]  /*3f40*/  SEL R26, R26, RZ, !P6 ;  /* 0x000000ff1a1a7207 */ /* 0x000fe20007000000 */
[----:B------:R-:W-:Y:S01]  /*3f50*/  FADD R55, -R12, R55 ;  /* 0x000000370c377221 */ /* 0x000fe20000000100 */
[----:B------:R-:W-:-:S04]  /*3f60*/  IMAD.WIDE R62, R13, 0x4, R62 ;  /* 0x000000040d3e7825 */ /* 0x000fc800078e023e */
[----:B------:R-:W-:Y:S01]  /*3f70*/  FFMA R24, R55, R24, R12 ;  /* 0x0000001837187223 */ /* 0x000fe2000000000c */
[----:B------:R-:W-:Y:S01]  /*3f80*/  FFMA R26, R44, R26, R15 ;  /* 0x0000001a2c1a7223 */ /* 0x000fe2000000000f */
[----:B------:R-:W3:Y:S01]  /*3f90*/  @!P0 LDG.E.128 R16, desc[UR4][R62.64] ;  /* 0x000000043e108981 */ /* 0x000ee2000c1e1d00 */
[----:B------:R-:W-:Y:S02]  /*3fa0*/  CS2R R12, SRZ ;  /* 0x00000000000c7805 */ /* 0x000fe4000001ff00 */
[----:B------:R-:W-:Y:S01]  /*3fb0*/  CS2R R14, SRZ ;  /* 0x00000000000e7805 */ /* 0x000fe2000001ff00 */
[----:B0-----:R-:W-:-:S05]  /*3fc0*/  IMAD.WIDE R58, R32, 0x8, R58 ;  /* 0x00000008203a7825 */ /* 0x001fca00078e023a */
[----:B------:R-:W4:Y:S01]  /*3fd0*/  @P5 LDG.E.EL.128 R12, desc[UR4][R58.64] ;  /* 0x000000043a0c5981 */ /* 0x000f22000c2e1d00 */
[----:B------:R-:W-:Y:S02]  /*3fe0*/  SEL R60, R60, RZ, !P0 ;  /* 0x000000ff3c3c7207 */ /* 0x000fe40004000000 */
[----:B------:R-:W-:Y:S02]  /*3ff0*/  SEL R46, R46, RZ, !P0 ;  /* 0x000000ff2e2e7207 */ /* 0x000fe40004000000 */
[----:B---3--:R-:W-:-:S05]  /*4000*/  SEL R16, R16, RZ, !P0 ;  /* 0x000000ff10107207 */ /* 0x008fca0004000000 */
[----:B------:R-:W-:-:S04]  /*4010*/  FADD R41, -R16, R41 ;  /* 0x0000002910297221 */ /* 0x000fc80000000100 */
[----:B------:R-:W-:Y:S01]  /*4020*/  FFMA R41, R41, R60, R16 ;  /* 0x0000003c29297223 */ /* 0x000fe20000000010 */
[----:B----4-:R-:W-:Y:S02]  /*4030*/  SEL R12, R12, RZ, P5 ;  /* 0x000000ff0c0c7207 */ /* 0x010fe40002800000 */
        /* <DEDUP_REMOVED lines=8> */
[----:B------:R-:W-:Y:S02]  /*40c0*/  LEA R60, P1, R13, UR6, 0x2 ;  /* 0x000000060d3c7c11 */ /* 0x000fe4000f8210ff */
        /* <DEDUP_REMOVED lines=13> */
[----:B------:R-:W-:-:S03]  /*41a0*/  SEL R12, R19, RZ, !P0 ;  /* 0x000000ff130c7207 */ /* 0x000fc60004000000 */
[----:B------:R-:W-:Y:S02]  /*41b0*/  FADD R54, -R13, R54 ;  /* 0x000000360d367221 */ /* 0x000fe40000000100 */
[----:B------:R-:W-:Y:S02]  /*41c0*/  FADD R53, -R12, R53 ;  /* 0x000000350c357221 */ /* 0x000fe40000000100 */
[----:B------:R-:W-:Y:S01]  /*41d0*/  FFMA R46, R54, R46, R13 ;  /* 0x0000002e362e7223 */ /* 0x000fe2000000000d */
[----:B------:R-:W-:Y:S01]  /*41e0*/  SEL R13, R52, RZ, !P0 ;  /* 0x000000ff340d7207 */ /* 0x000fe20004000000 */
[----:B------:R-:W-:-:S04]  /*41f0*/  IMAD R16, R45, 0x3000, RZ ;  /* 0x000030002d107824 */ /* 0x000fc800078e02ff */
[----:B------:R-:W-:Y:S02]  /*4200*/  FFMA R45, R53, R13, R12 ;  /* 0x0000000d352d7223 */ /* 0x000fe4000000000c */
[----:B------:R-:W0:Y:S01]  /*4210*/  LDC.64 R52, c[0x0][0x2e0] ;  /* 0x0000b800ff347b82 */ /* 0x000e220000000a00 */
[----:B------:R-:W-:Y:S02]  /*4220*/  CS2R R12, SRZ ;  /* 0x00000000000c7805 */ /* 0x000fe4000001ff00 */
[----:B------:R-:W-:-:S06]  /*4230*/  CS2R R14, SRZ ;  /* 0x00000000000e7805 */ /* 0x000fcc000001ff00 */
[----:B0-----:R-:W3:Y:S01]  /*4240*/  @P5 LDG.E.EL.128 R12, desc[UR4][R52.64] ;  /* 0x00000004340c5981 */ /* 0x001ee2000c2e1d00 */
[----:B------:R-:W-:Y:S01]  /*4250*/  SEL R44, R17, RZ, !P0 ;  /* 0x000000ff112c7207 */ /* 0x000fe20004000000 */
[----:B------:R-:W-:Y:S01]  /*4260*/  IMAD.WIDE.U32 R64, R47, 0x3000, R64 ;  /* 0x000030002f407825 */ /* 0x000fe200078e0040 */
[----:B--2---:R-:W-:-:S03]  /*4270*/  SEL R56, R56, RZ, !P0 ;  /* 0x000000ff38387207 */ /* 0x004fc60004000000 */
[----:B------:R-:W-:Y:S01]  /*4280*/  FADD R57, -R44, R57 ;  /* 0x000000392c397221 */ /* 0x000fe20000000100 */
[----:B------:R-:W-:Y:S02]  /*4290*/  IMAD.IADD R65, R65, 0x1, R16 ;  /* 0x0000000141417824 */ /* 0x000fe400078e0210 */
[----:B------:R-:W-:Y:S02]  /*42a0*/  IMAD R19, R4, 0x4800, RZ ;  /* 0x0000480004137824 */ /* 0x000fe400078e02ff */
[----:B------:R-:W-:Y:S02]  /*42b0*/  FFMA R44, R57, R56, R44 ;  /* 0x00000038392c7223 */ /* 0x000fe4000000002c */
[----:B------:R-:W-:-:S04]  /*42c0*/  IMAD.WIDE R56, R19, 0x4, R64 ;  /* 0x0000000413387825 */ /* 0x000fc800078e0240 */
[----:B------:R-:W-:-:S04]  /*42d0*/  IMAD.WIDE.U32 R54, R47, 0x3000, R66 ;  /* 0x000030002f367825 */ /* 0x000fc800078e0042 */
[----:B------:R-:W-:Y:S02]  /*42e0*/  IMAD.MOV.U32 R17, RZ, RZ, RZ ;  /* 0x000000ffff117224 */ /* 0x000fe400078e00ff */
[----:B------:R-:W-:-:S04]  /*42f0*/  IMAD.WIDE R56, R5, 0x4, R56 ;  /* 0x0000000405387825 */ /* 0x000fc800078e0238 */
[----:B------:R-:W-:Y:S01]  /*4300*/  IMAD.IADD R55, R16, 0x1, R55 ;  /* 0x0000000110377824 */ /* 0x000fe200078e0237 */
[----:B------:R0:W2:Y:S01]  /*4310*/  @P5 LDG.E.EL R17, desc[UR4][R56.64+-0x3800] ;  /* 0xffc8000438115981 */ /* 0x0000a2000c2e1900 */
[----:B------:R-:W-:-:S04]  /*4320*/  IMAD.WIDE R54, R19, 0x4, R54 ;  /* 0x0000000413367825 */ /* 0x000fc800078e0236 */
[----:B------:R-:W-:Y:S02]  /*4330*/  IMAD.MOV.U32 R18, RZ, RZ, RZ ;  /* 0x000000ffff127224 */ /* 0x000fe400078e00ff */
[----:B------:R-:W-:-:S05]  /*4340*/  IMAD.WIDE R54, R5, 0x4, R54 ;  /* 0x0000000405367825 */ /* 0x000fca00078e0236 */
[----:B------:R1:W4:Y:S01]  /*4350*/  @P5 LDG.E.EL R18, desc[UR4][R54.64+-0x3800] ;  /* 0xffc8000436125981 */ /* 0x000322000c2e1900 */
[----:B---3--:R-:W-:Y:S02]  /*4360*/  SEL R64, R12, RZ, P5 ;  /* 0x000000ff0c407207 */ /* 0x008fe40002800000 */
[----:B------:R-:W-:-:S03]  /*4370*/  SEL R65, R13, RZ, P5 ;  /* 0x000000ff0d417207 */ /* 0x000fc60002800000 */
[C---:B------:R-:W-:Y:S01]  /*4380*/  IMAD.SHL.U32 R12, R64.reuse, 0x200, RZ ;  /* 0x00000200400c7824 */ /* 0x040fe200078e00ff */
[----:B------:R-:W-:-:S04]  /*4390*/  SHF.L.U64.HI R13, R64, 0x9, R65 ;  /* 0x00000009400d7819 */ /* 0x000fc80000010241 */
[----:B0-----:R-:W-:Y:S02]  /*43a0*/  IADD3 R57, P3, R12, 0xc00, RZ ;  /* 0x00000c000c397810 */ /* 0x001fe40007f7e0ff */
[----:B------:R-:W-:-:S03]  /*43b0*/  ISETP.GE.AND P1, PT, R65, RZ, PT ;  /* 0x000000ff4100720c */ /* 0x000fc60003f26270 */
[----:B------:R-:W-:Y:S01]  /*43c0*/  IMAD.X R56, RZ, RZ, R13, P3 ;  /* 0x000000ffff387224 */ /* 0x000fe200018e060d */
[----:B------:R-:W-:-:S04]  /*43d0*/  SEL R12, R57, R12, !P1 ;  /* 0x0000000c390c7207 */ /* 0x000fc80004800000 */
[----:B------:R-:W-:Y:S02]  /*43e0*/  SEL R13, R56, R13, !P1 ;  /* 0x0000000d380d7207 */ /* 0x000fe40004800000 */
[----:B-1----:R-:W-:-:S04]  /*43f0*/  LEA R54, P1, R12, UR6, 0x2 ;  /* 0x000000060c367c11 */ /* 0x002fc8000f8210ff */
[----:B------:R-:W-:Y:S02]  /*4400*/  LEA.HI.X R55, R12, UR7, R13, 0x2, P1 ;  /* 0x000000070c377c11 */ /* 0x000fe400088f140d */
[----:B------:R-:W-:Y:S02]  /*4410*/  SEL R12, R14, RZ, P5 ;  /* 0x000000ff0e0c7207 */ /* 0x000fe40002800000 */
[----:B------:R-:W-:-:S03]  /*4420*/  SEL R15, R15, RZ, P5 ;  /* 0x000000ff0f0f7207 */ /* 0x000fc60002800000 */
[C---:B------:R-:W-:Y:S01]  /*4430*/  IMAD.SHL.U32 R13, R12.reuse, 0x200, RZ ;  /* 0x000002000c0d7824 */ /* 0x040fe200078e00ff */
[----:B------:R-:W-:-:S04]  /*4440*/  SHF.L.U64.HI R12, R12, 0x9, R15 ;  /* 0x000000090c0c7819 */ /* 0x000fc8000001020f */
[----:B------:R-:W-:Y:S02]  /*4450*/  IADD3 R14, P3, R13, 0xc00, RZ ;  /* 0x00000c000d0e7810 */ /* 0x000fe40007f7e0ff */
[----:B------:R-:W-:-:S03]  /*4460*/  ISETP.GE.AND P1, PT, R15, RZ, PT ;  /* 0x000000ff0f00720c */ /* 0x000fc60003f26270 */
[----:B------:R-:W-:Y:S01]  /*4470*/  IMAD.X R15, RZ, RZ, R12, P3 ;  /* 0x000000ffff0f7224 */ /* 0x000fe200018e060c */
[----:B------:R-:W-:-:S04]  /*4480*/  SEL R13, R14, R13, !P1 ;  /* 0x0000000d0e0d7207 */ /* 0x000fc80004800000 */
[----:B------:R-:W-:Y:S02]  /*4490*/  SEL R14, R15, R12, !P1 ;  /* 0x0000000c0f0e7207 */ /* 0x000fe40004800000 */
[----:B------:R-:W-:Y:S01]  /*44a0*/  LEA R12, P1, R13, UR6, 0x2 ;  /* 0x000000060d0c7c11 */ /* 0x000fe2000f8210ff */
[----:B------:R-:W-:Y:S02]  /*44b0*/  IMAD.WIDE.U32 R64, R47, 0x3000, R54 ;  /* 0x000030002f407825 */ /* 0x000fe400078e0036 */
[----:B------:R-:W0:Y:S01]  /*44c0*/  LDC.64 R54, c[0x0][0x2e0] ;  /* 0x0000b800ff367b82 */ /* 0x000e220000000a00 */
[----:B------:R-:W-:Y:S01]  /*44d0*/  LEA.HI.X R13, R13, UR7, R14, 0x2, P1 ;  /* 0x000000070d0d7c11 */ /* 0x000fe200088f140e */
[----:B------:R-:W-:-:S04]  /*44e0*/  IMAD.WIDE.U32 R14, R47, 0x3000, R60 ;  /* 0x000030002f0e7825 */ /* 0x000fc800078e003c */
[----:B------:R-:W-:-:S04]  /*44f0*/  IMAD.WIDE.U32 R56, R47, 0x3000, R62 ;  /* 0x000030002f387825 */ /* 0x000fc800078e003e */
[C---:B------:R-:W-:Y:S02]  /*4500*/  IMAD.IADD R15, R16.reuse, 0x1, R15 ;  /* 0x00000001100f7824 */ /* 0x040fe400078e020f */
[----:B------:R-:W-:Y:S02]  /*4510*/  IMAD.IADD R57, R16, 0x1, R57 ;  /* 0x0000000110397824 */ /* 0x000fe400078e0239 */
[----:B------:R-:W-:-:S04]  /*4520*/  IMAD.WIDE R14, R19, 0x4, R14 ;  /* 0x00000004130e7825 */ /* 0x000fc800078e020e */
[----:B------:R-:W-:-:S04]  /*4530*/  IMAD.WIDE R56, R19, 0x4, R56 ;  /* 0x0000000413387825 */ /* 0x000fc800078e0238 */
[----:B------:R-:W-:-:S04]  /*4540*/  IMAD.WIDE R62, R5, 0x4, R14 ;  /* 0x00000004053e7825 */ /* 0x000fc800078e020e */
[----:B------:R-:W-:Y:S02]  /*4550*/  IMAD.MOV.U32 R60, RZ, RZ, RZ ;  /* 0x000000ffff3c7224 */ /* 0x000fe400078e00ff */
[----:B------:R-:W-:-:S04]  /*4560*/  IMAD.WIDE R14, R5, 0x4, R56 ;  /* 0x00000004050e7825 */ /* 0x000fc800078e0238 */
[----:B------:R-:W-:Y:S01]  /*4570*/  IMAD.MOV.U32 R57, RZ, RZ, RZ ;  /* 0x000000ffff397224 */ /* 0x000fe200078e00ff */
[----:B------:R1:W3:Y:S01]  /*4580*/  @P5 LDG.E.EL R60, desc[UR4][R62.64+-0x3800] ;  /* 0xffc800043e3c5981 */ /* 0x0002e2000c2e1900 */
[----:B0-----:R-:W-:-:S04]  /*4590*/  IMAD.WIDE R54, R32, 0x8, R54 ;  /* 0x0000000820367825 */ /* 0x001fc800078e0236 */
[----:B------:R0:W5:Y:S01]  /*45a0*/  @P5 LDG.E.EL R57, desc[UR4][R14.64+-0x3800] ;  /* 0xffc800040e395981 */ /* 0x000162000c2e1900 */
[----:B-1----:R-:W-:Y:S01]  /*45b0*/  IMAD.WIDE.U32 R62, R47, 0x3000, R12 ;  /* 0x000030002f3e7825 */ /* 0x002fe200078e000c */
[----:B------:R-:W-:Y:S02]  /*45c0*/  CS2R R12, SRZ ;  /* 0x00000000000c7805 */ /* 0x000fe4000001ff00 */
[----:B0-----:R-:W-:-:S06]  /*45d0*/  CS2R R14, SRZ ;  /* 0x00000000000e7805 */ /* 0x001fcc000001ff00 */
[----:B------:R-:W2:Y:S01]  /*45e0*/  @P5 LDG.E.EL.128 R12, desc[UR4][R54.64] ;  /* 0x00000004360c5981 */ /* 0x000ea2000c2e1d00 */
[----:B------:R-:W-:-:S04]  /*45f0*/  SHF.R.S32.HI R19, RZ, 0x1f, R2 ;  /* 0x0000001fff137819 */ /* 0x000fc80000011402 */
[----:B------:R-:W-:-:S04]  /*4600*/  LEA.HI R19, R19, R2, RZ, 0x10 ;  /* 0x0000000213137211 */ /* 0x000fc800078f80ff */
[----:B------:R-:W-:Y:S01]  /*4610*/  SHF.R.S32.HI R19, RZ, 0x10, R19 ;  /* 0x00000010ff137819 */ /* 0x000fe20000011413 */
[----:B------:R-:W-:-:S04]  /*4620*/  IMAD.IADD R65, R16, 0x1, R65 ;  /* 0x0000000110417824 */ /* 0x000fc800078e0241 */
[----:B------:R-:W-:-:S04]  /*4630*/  IMAD R61, R19, 0x4800, RZ ;  /* 0x00004800133d7824 */ /* 0x000fc800078e02ff */
[----:B------:R-:W-:-:S04]  /*4640*/  IMAD.WIDE R64, R61, 0x4, R64 ;  /* 0x000000043d407825 */ /* 0x000fc800078e0240 */
[----:B------:R-:W-:Y:S02]  /*4650*/  IMAD.MOV.U32 R56, RZ, RZ, RZ ;  /* 0x000000ffff387224 */ /* 0x000fe400078e00ff */
[----:B------:R-:W-:-:S04]  /*4660*/  IMAD.WIDE R64, R5, 0x4, R64 ;  /* 0x0000000405407825 */ /* 0x000fc800078e0240 */
[----:B------:R-:W-:Y:S01]  /*4670*/  IMAD.IADD R63, R16, 0x1, R63 ;  /* 0x00000001103f7824 */ /* 0x000fe200078e023f */
[----:B------:R0:W3:Y:S01]  /*4680*/  @P5 LDG.E.EL R56, desc[UR4][R64.64+-0x3800] ;  /* 0xffc8000440385981 */ /* 0x0000e2000c2e1900 */
[----:B------:R-:W-:-:S04]  /*4690*/  IMAD.WIDE R62, R61, 0x4, R62 ;  /* 0x000000043d3e7825 */ /* 0x000fc800078e023e */
[----:B------:R-:W-:Y:S02]  /*46a0*/  IMAD.MOV.U32 R19, RZ, RZ, RZ ;  /* 0x000000ffff137224 */ /* 0x000fe400078e00ff */
[----:B------:R-:W-:-:S05]  /*46b0*/  IMAD.WIDE R62, R5, 0x4, R62 ;  /* 0x00000004053e7825 */ /* 0x000fca00078e023e */
[----:B------:R1:W3:Y:S01]  /*46c0*/  @P5 LDG.E.EL R19, desc[UR4][R62.64+-0x3800] ;  /* 0xffc800043e135981 */ /* 0x0002e2000c2e1900 */
[----:B--2---:R-:W-:Y:S02]  /*46d0*/  SEL R12, R12, RZ, P5 ;  /* 0x000000ff0c0c7207 */ /* 0x004fe40002800000 */
[----:B------:R-:W-:-:S03]  /*46e0*/  SEL R13, R13, RZ, P5 ;  /* 0x000000ff0d0d7207 */ /* 0x000fc60002800000 */
[C---:B0-----:R-:W-:Y:S01]  /*46f0*/  IMAD.SHL.U32 R65, R12.reuse, 0x200, RZ ;  /* 0x000002000c417824 */ /* 0x041fe200078e00ff */
[----:B------:R-:W-:Y:S02]  /*4700*/  ISETP.GE.AND P1, PT, R13, RZ, PT ;  /* 0x000000ff0d00720c */ /* 0x000fe40003f26270 */
[----:B------:R-:W-:Y:S02]  /*4710*/  SHF.L.U64.HI R13, R12, 0x9, R13 ;  /* 0x000000090c0d7819 */ /* 0x000fe4000001020d */
[----:B------:R-:W-:Y:S02]  /*4720*/  IADD3 R12, P3, R65, 0xc00, RZ ;  /* 0x00000c00410c7810 */ /* 0x000fe40007f7e0ff */
[----:B------:R-:W-:-:S03]  /*4730*/  SEL R14, R14, RZ, P5 ;  /* 0x000000ff0e0e7207 */ /* 0x000fc60002800000 */
[----:B------:R-:W-:Y:S01]  /*4740*/  IMAD.X R32, RZ, RZ, R13, P3 ;  /* 0x000000ffff207224 */ /* 0x000fe200018e060d */
[----:B------:R-:W-:Y:S01]  /*4750*/  SEL R15, R15, RZ, P5 ;  /* 0x000000ff0f0f7207 */ /* 0x000fe20002800000 */
[----:B-1----:R-:W-:Y:S01]  /*4760*/  IMAD.SHL.U32 R63, R14, 0x200, RZ ;  /* 0x000002000e3f7824 */ /* 0x002fe200078e00ff */
[----:B------:R-:W-:Y:S02]  /*4770*/  SEL R12, R12, R65, !P1 ;  /* 0x000000410c0c7207 */ /* 0x000fe40004800000 */
[----:B------:R-:W-:Y:S02]  /*4780*/  SEL R13, R32, R13, !P1 ;  /* 0x0000000d200d7207 */ /* 0x000fe40004800000 */
[----:B------:R-:W-:Y:S02]  /*4790*/  ISETP.GE.AND P1, PT, R15, RZ, PT ;  /* 0x000000ff0f00720c */ /* 0x000fe40003f26270 */
[----:B------:R-:W-:Y:S02]  /*47a0*/  SHF.L.U64.HI R15, R14, 0x9, R15 ;  /* 0x000000090e0f7819 */ /* 0x000fe4000001020f */
[----:B------:R-:W-:-:S05]  /*47b0*/  IADD3 R32, P3, R63, 0xc00, RZ ;  /* 0x00000c003f207810 */ /* 0x000fca0007f7e0ff */
[----:B------:R-:W-:Y:S01]  /*47c0*/  IMAD.X R14, RZ, RZ, R15, P3 ;  /* 0x000000ffff0e7224 */ /* 0x000fe200018e060f */
[----:B------:R-:W-:Y:S02]  /*47d0*/  ISETP.NE.AND P3, PT, R43, RZ, PT ;  /* 0x000000ff2b00720c */ /* 0x000fe40003f65270 */
[----:B------:R-:W-:Y:S02]  /*47e0*/  SEL R32, R32, R63, !P1 ;  /* 0x0000003f20207207 */ /* 0x000fe40004800000 */
[----:B------:R-:W-:Y:S02]  /*47f0*/  SEL R43, R14, R15, !P1 ;  /* 0x0000000f0e2b7207 */ /* 0x000fe40004800000 */
[C---:B------:R-:W-:Y:S01]  /*4800*/  LEA R14, P1, R12.reuse, UR6, 0x2 ;  /* 0x000000060c0e7c11 */ /* 0x040fe2000f8210ff */
[----:B------:R-:W0:Y:S03]  /*4810*/  LDC.64 R62, c[0x0][0x2e8] ;  /* 0x0000ba00ff3e7b82 */ /* 0x000e260000000a00 */
[----:B------:R-:W-:-:S02]  /*4820*/  LEA.HI.X R15, R12, UR7, R13, 0x2, P1 ;  /* 0x000000070c0f7c11 */ /* 0x000fc400088f140d */
[----:B------:R-:W-:-:S04]  /*4830*/  LEA R12, P1, R32, UR6, 0x2 ;  /* 0x00000006200c7c11 */ /* 0x000fc8000f8210ff */
[----:B------:R-:W-:Y:S01]  /*4840*/  LEA.HI.X R13, R32, UR7, R43, 0x2, P1 ;  /* 0x00000007200d7c11 */ /* 0x000fe200088f142b */
[----:B------:R-:W-:-:S04]  /*4850*/  IMAD.WIDE.U32 R14, R47, 0x3000, R14 ;  /* 0x000030002f0e7825 */ /* 0x000fc800078e000e */
[----:B------:R-:W-:-:S04]  /*4860*/  IMAD.WIDE.U32 R12, R47, 0x3000, R12 ;  /* 0x000030002f0c7825 */ /* 0x000fc800078e000c */
[C---:B------:R-:W-:Y:S02]  /*4870*/  IMAD.IADD R15, R16.reuse, 0x1, R15 ;  /* 0x00000001100f7824 */ /* 0x040fe400078e020f */
[----:B------:R-:W-:Y:S02]  /*4880*/  IMAD.IADD R13, R16, 0x1, R13 ;  /* 0x00000001100d7824 */ /* 0x000fe400078e020d */
[----:B------:R-:W-:Y:S01]  /*4890*/  IMAD.WIDE R66, R61, 0x4, R14 ;  /* 0x000000043d427825 */ /* 0x000fe200078e020e */
[----:B------:R-:W-:-:S03]  /*48a0*/  CS2R R14, SRZ ;  /* 0x00000000000e7805 */ /* 0x000fc6000001ff00 */
[----:B------:R-:W-:Y:S01]  /*48b0*/  IMAD.WIDE R64, R61, 0x4, R12 ;  /* 0x000000043d407825 */ /* 0x000fe200078e020c */
[----:B------:R-:W-:-:S06]  /*48c0*/  CS2R R12, SRZ ;  /* 0x00000000000c7805 */ /* 0x000fcc000001ff00 */
[----:B0-----:R-:W2:Y:S01]  /*48d0*/  @P5 LDG.E.EL.128 R12, desc[UR4][R62.64] ;  /* 0x000000043e0c5981 */ /* 0x001ea2000c2e1d00 */
[----:B------:R-:W-:Y:S02]  /*48e0*/  IMAD.MOV.U32 R32, RZ, RZ, RZ ;  /* 0x000000ffff207224 */ /* 0x000fe400078e00ff */
[----:B------:R-:W-:-:S05]  /*48f0*/  IMAD.WIDE R66, R5, 0x4, R66 ;  /* 0x0000000405427825 */ /* 0x000fca00078e0242 */
[----:B------:R-:W2:Y:S01]  /*4900*/  @P5 LDG.E.EL R32, desc[UR4][R66.64+-0x3800] ;  /* 0xffc8000442205981 */ /* 0x000ea2000c2e1900 */
[----:B------:R-:W-:Y:S02]  /*4910*/  IMAD.MOV.U32 R16, RZ, RZ, RZ ;  /* 0x000000ffff107224 */ /* 0x000fe400078e00ff */
[----:B------:R-:W-:-:S05]  /*4920*/  IMAD.WIDE R64, R5, 0x4, R64 ;  /* 0x0000000405407825 */ /* 0x000fca00078e0240 */
[----:B------:R-:W2:Y:S01]  /*4930*/  @P5 LDG.E.EL R16, desc[UR4][R64.64+-0x3800] ;  /* 0xffc8000440105981 */ /* 0x000ea2000c2e1900 */
[----:B------:R-:W-:Y:S02]  /*4940*/  LOP3.LUT R3, R3, 0xffff0000, RZ, 0xc0, !PT ;  /* 0xffff000003037812 */ /* 0x000fe400078ec0ff */
[----:B------:R-:W-:Y:S02]  /*4950*/  SEL R17, R17, RZ, P5 ;  /* 0x000000ff11117207 */ /* 0x000fe40002800000 */
[----:B---3--:R-:W-:Y:S01]  /*4960*/  SEL R56, R56, RZ, P5 ;  /* 0x000000ff38387207 */ /* 0x008fe20002800000 */
[----:B------:R-:W-:Y:S01]  /*4970*/  IMAD.IADD R3, R2, 0x1, -R3 ;  /* 0x0000000102037824 */ /* 0x000fe200078e0a03 */
[----:B----4-:R-:W-:Y:S02]  /*4980*/  SEL R18, R18, RZ, P5 ;  /* 0x000000ff12127207 */ /* 0x010fe40002800000 */
[----:B------:R-:W-:Y:S01]  /*4990*/  SEL R19, R19, RZ, P5 ;  /* 0x000000ff13137207 */ /* 0x000fe20002800000 */
[----:B------:R-:W-:-:S02]  /*49a0*/  IMAD R3, R4, 0x8000, R3 ;  /* 0x0000800004037824 */ /* 0x000fc400078e0203 */
[----:B------:R-:W-:Y:S01]  /*49b0*/  FADD R4, -R17, R56 ;  /* 0x0000003811047221 */ /* 0x000fe20000000100 */
[----:B------:R-:W-:Y:S02]  /*49c0*/  SEL R60, R60, RZ, P5 ;  /* 0x000000ff3c3c7207 */ /* 0x000fe40002800000 */
[----:B------:R-:W-:Y:S02]  /*49d0*/  LEA.HI R10, R10, R10, RZ, 0x2 ;  /* 0x0000000a0a0a7211 */ /* 0x000fe400078f10ff */
[----:B-----5:R-:W-:Y:S02]  /*49e0*/  SEL R57, R57, RZ, P5 ;  /* 0x000000ff39397207 */ /* 0x020fe40002800000 */
[----:B------:R-:W-:Y:S02]  /*49f0*/  LOP3.LUT R43, R10, 0xfffffffc, RZ, 0xc0, !PT ;  /* 0xfffffffc0a2b7812 */ /* 0x000fe400078ec0ff */
[----:B------:R-:W-:-:S05]  /*4a00*/  SHF.R.S32.HI R10, RZ, 0x2, R2 ;  /* 0x00000002ff0a7819 */ /* 0x000fca0000011402 */
[----:B------:R-:W-:Y:S01]  /*4a10*/  IMAD.IADD R43, R10, 0x1, -R43 ;  /* 0x000000010a2b7824 */ /* 0x000fe200078e0a2b */
[----:B------:R-:W-:Y:S01]  /*4a20*/  ISETP.NE.AND P1, PT, R38, RZ, PT ;  /* 0x000000ff2600720c */ /* 0x000fe20003f25270 */
[----:B------:R-:W-:Y:S02]  /*4a30*/  IMAD.MOV.U32 R47, RZ, RZ, RZ ;  /* 0x000000ffff2f7224 */ /* 0x000fe400078e00ff */
[----:B------:R-:W-:Y:S01]  /*4a40*/  IMAD.MOV.U32 R38, RZ, RZ, RZ ;  /* 0x000000ffff267224 */ /* 0x000fe200078e00ff */
[----:B--2---:R-:W-:Y:S02]  /*4a50*/  SEL R12, R12, RZ, P5 ;  /* 0x000000ff0c0c7207 */ /* 0x004fe40002800000 */
[----:B------:R-:W-:-:S03]  /*4a60*/  SEL R13, R13, RZ, P5 ;  /* 0x000000ff0d0d7207 */ /* 0x000fc60002800000 */
[----:B------:R-:W-:Y:S01]  /*4a70*/  FFMA R4, R4, R12, R17 ;  /* 0x0000000c04047223 */ /* 0x000fe20000000011 */
[----:B------:R-:W-:-:S04]  /*4a80*/  FADD R17, -R18, R19 ;  /* 0x0000001312117221 */ /* 0x000fc80000000100 */
[----:B------:R-:W-:Y:S01]  /*4a90*/  FFMA R17, R17, R13, R18 ;  /* 0x0000000d11117223 */ /* 0x000fe20000000012 */
[----:B------:R-:W-:Y:S02]  /*4aa0*/  SEL R13, R32, RZ, P5 ;  /* 0x000000ff200d7207 */ /* 0x000fe40002800000 */
[----:B------:R-:W-:-:S03]  /*4ab0*/  SEL R14, R14, RZ, P5 ;  /* 0x000000ff0e0e7207 */ /* 0x000fc60002800000 */
[----:B------:R-:W-:Y:S02]  /*4ac0*/  FADD R19, -R60, R13 ;  /* 0x0000000d3c137221 */ /* 0x000fe40000000100 */
[----:B------:R-:W0:Y:S02]  /*4ad0*/  LDC.64 R12, c[0x0][0x2f0] ;  /* 0x0000bc00ff0c7b82 */ /* 0x000e240000000a00 */
[----:B------:R-:W-:-:S06]  /*4ae0*/  FFMA R32, R19, R14, R60 ;  /* 0x0000000e13207223 */ /* 0x000fcc000000003c */
[----:B------:R-:W1:Y:S01]  /*4af0*/  LDC.64 R18, c[0x0][0x2c0] ;  /* 0x0000b000ff127b82 */ /* 0x000e620000000a00 */
[----:B------:R-:W-:Y:S02]  /*4b00*/  SEL R16, R16, RZ, P5 ;  /* 0x000000ff10107207 */ /* 0x000fe40002800000 */
[----:B------:R-:W-:-:S03]  /*4b10*/  SEL R15, R15, RZ, P5 ;  /* 0x000000ff0f0f7207 */ /* 0x000fc60002800000 */
[----:B------:R-:W-:-:S04]  /*4b20*/  FADD R10, -R57, R16 ;  /* 0x00000010390a7221 */ /* 0x000fc80000000100 */
[----:B------:R-:W-:Y:S01]  /*4b30*/  FFMA R10, R10, R15, R57 ;  /* 0x0000000f0a0a7223 */ /* 0x000fe20000000039 */
[----:B------:R-:W-:Y:S01]  /*4b40*/  CS2R R14, SRZ ;  /* 0x00000000000e7805 */ /* 0x000fe2000001ff00 */
[----:B0-----:R-:W-:Y:S01]  /*4b50*/  IMAD.WIDE R56, R43, 0x4, R12 ;  /* 0x000000042b387825 */ /* 0x001fe200078e020c */
[----:B------:R-:W-:-:S03]  /*4b60*/  CS2R R12, SRZ ;  /* 0x00000000000c7805 */ /* 0x000fc6000001ff00 */
[----:B------:R-:W-:Y:S01]  /*4b70*/  VIADD R43, R42, 0xffff2000 ;  /* 0xffff20002a2b7836 */ /* 0x000fe20000000000 */
[----:B------:R-:W2:Y:S03]  /*4b80*/  @P5 LDG.E.EL R47, desc[UR4][R56.64] ;  /* 0x00000004382f5981 */ /* 0x000ea6000c2e1900 */
[----:B-1----:R-:W-:Y:S01]  /*4b90*/  IMAD.WIDE R42, R43, 0x4, R18 ;  /* 0x000000042b2a7825 */ /* 0x002fe200078e0212 */
[----:B------:R-:W3:Y:S03]  /*4ba0*/  @P5 LDG.E.EL R38, desc[UR4][R56.64] ;  /* 0x0000000438265981 */ /* 0x000ee6000c2e1900 */
[----:B------:R-:W-:Y:S01]  /*4bb0*/  IMAD.MOV.U32 R60, RZ, RZ, RZ ;  /* 0x000000ffff3c7224 */ /* 0x000fe200078e00ff */
[----:B------:R-:W4:Y:S01]  /*4bc0*/  @P5 LDG.E.128 R12, desc[UR4][R42.64] ;  /* 0x000000042a0c5981 */ /* 0x000f22000c1e1d00 */
[----:B------:R-:W-:-:S04]  /*4bd0*/  IMAD.MOV.U32 R16, RZ, RZ, RZ ;  /* 0x000000ffff107224 */ /* 0x000fc800078e00ff */
[----:B------:R-:W5:Y:S04]  /*4be0*/  @P5 LDG.E.EL R60, desc[UR4][R56.64] ;  /* 0x00000004383c5981 */ /* 0x000f68000c2e1900 */
[----:B------:R-:W3:Y:S01]  /*4bf0*/  @P5 LDG.E.EL R16, desc[UR4][R56.64] ;  /* 0x0000000438105981 */ /* 0x000ee2000c2e1900 */
[----:B--2---:R-:W-:Y:S02]  /*4c00*/  SEL R47, R47, RZ, P5 ;  /* 0x000000ff2f2f7207 */ /* 0x004fe40002800000 */
[----:B----4-:R-:W-:Y:S02]  /*4c10*/  SEL R61, R12, RZ, P5 ;  /* 0x000000ff0c3d7207 */ /* 0x010fe40002800000 */
[----:B------:R-:W-:Y:S02]  /*4c20*/  SEL R12, R13, RZ, P5 ;  /* 0x000000ff0d0c7207 */ /* 0x000fe40002800000 */
[----:B------:R-:W-:-:S02]  /*4c30*/  SEL R13, R14, RZ, P5 ;  /* 0x000000ff0e0d7207 */ /* 0x000fc40002800000 */
[----:B------:R-:W-:Y:S01]  /*4c40*/  SEL R15, R15, RZ, P5 ;  /* 0x000000ff0f0f7207 */ /* 0x000fe20002800000 */
[----:B------:R-:W-:Y:S01]  /*4c50*/  FADD R4, -R61, R4 ;  /* 0x000000043d047221 */ /* 0x000fe20000000100 */
[----:B-----5:R-:W-:Y:S01]  /*4c60*/  SEL R60, R60, RZ, P5 ;  /* 0x000000ff3c3c7207 */ /* 0x020fe20002800000 */
[----:B------:R-:W-:Y:S01]  /*4c70*/  FADD R17, -R12, R17 ;  /* 0x000000110c117221 */ /* 0x000fe20000000100 */
[----:B---3--:R-:W-:Y:S01]  /*4c80*/  SEL R38, R38, RZ, P5 ;  /* 0x000000ff26267207 */ /* 0x008fe20002800000 */
[----:B------:R-:W-:Y:S01]  /*4c90*/  FADD R32, -R13, R32 ;  /* 0x000000200d207221 */ /* 0x000fe20000000100 */
[----:B------:R-:W-:Y:S01]  /*4ca0*/  SEL R16, R16, RZ, P5 ;  /* 0x000000ff10107207 */ /* 0x000fe20002800000 */
[----:B------:R-:W-:Y:S01]  /*4cb0*/  FADD R10, -R15, R10 ;  /* 0x0000000a0f0a7221 */ /* 0x000fe20000000100 */
[----:B------:R-:W-:Y:S01]  /*4cc0*/  FFMA R4, R4, R60, R61 ;  /* 0x0000003c04047223 */ /* 0x000fe2000000003d */
[----:B------:R-:W-:Y:S01]  /*4cd0*/  FFMA R12, R17, R47, R12 ;  /* 0x0000002f110c7223 */ /* 0x000fe2000000000c */
[----:B------:R-:W-:Y:S01]  /*4ce0*/  FFMA R13, R32, R38, R13 ;  /* 0x00000026200d7223 */ /* 0x000fe2000000000d */
[----:B------:R-:W-:-:S02]  /*4cf0*/  FFMA R10, R10, R16, R15 ;  /* 0x000000100a0a7223 */ /* 0x000fc4000000000f */
[----:B------:R-:W-:Y:S02]  /*4d00*/  @P6 FSEL R25, R4, RZ, P5 ;  /* 0x000000ff04196208 */ /* 0x000fe40002800000 */
[----:B------:R-:W-:Y:S02]  /*4d10*/  @P6 FSEL R24, R12, RZ, P5 ;  /* 0x000000ff0c186208 */ /* 0x000fe40002800000 */
[----:B------:R-:W-:Y:S02]  /*4d20*/  @P6 FSEL R27, R13, RZ, P5 ;  /* 0x000000ff0d1b6208 */ /* 0x000fe40002800000 */
[----:B------:R-:W-:Y:S02]  /*4d30*/  @P6 FSEL R26, R10, RZ, P5 ;  /* 0x000000ff0a1a6208 */ /* 0x000fe40002800000 */
[----:B------:R-:W-:Y:S02]  /*4d40*/  ISETP.GT.AND P6, PT, R8, 0xdff, PT ;  /* 0x00000dff0800780c */ /* 0x000fe40003fc4270 */
[----:B------:R-:W-:-:S11]  /*4d50*/  CS2R R12, SRZ ;  /* 0x00000000000c7805 */ /* 0x000fd6000001ff00 */
[----:B------:R-:W2:Y:S02]  /*4d60*/  @P6 LDG.E.EL.64 R12, desc[UR4][R48.64] ;  /* 0x00000004300c6981 */ /* 0x000ea4000c2e1b00 */
[----:B--2---:R-:W-:Y:S02]  /*4d70*/  SEL R15, R12, RZ, P6 ;  /* 0x000000ff0c0f7207 */ /* 0x004fe40003000000 */
[----:B------:R-:W-:Y:S02]  /*4d80*/  SEL R13, R13, RZ, P6 ;  /* 0x000000ff0d0d7207 */ /* 0x000fe40003000000 */
[----:B------:R-:W-:-:S05]  /*4d90*/  IADD3 R4, P5, R15, 0x6, RZ ;  /* 0x000000060f047810 */ /* 0x000fca0007fbe0ff */
[----:B------:R-:W-:Y:S01]  /*4da0*/  IMAD.X R16, RZ, RZ, R13, P5 ;  /* 0x000000ffff107224 */ /* 0x000fe200028e060d */
[----:B------:R-:W-:-:S04]  /*4db0*/  ISETP.GE.AND P5, PT, R13, RZ, PT ;  /* 0x000000ff0d00720c */ /* 0x000fc80003fa6270 */
[----:B------:R-:W-:Y:S02]  /*4dc0*/  SEL R4, R4, R15, !P5 ;  /* 0x0000000f04047207 */ /* 0x000fe40006800000 */
[----:B------:R-:W-:Y:S02]  /*4dd0*/  CS2R R14, SRZ ;  /* 0x00000000000e7805 */ /* 0x000fe4000001ff00 */
[----:B------:R-:W-:Y:S02]  /*4de0*/  SEL R16, R16, R13, !P5 ;  /* 0x0000000d10107207 */ /* 0x000fe40006800000 */
[----:B------:R-:W-:-:S06]  /*4df0*/  CS2R R12, SRZ ;  /* 0x00000000000c7805 */ /* 0x000fcc000001ff00 */
[----:B------:R-:W2:Y:S01]  /*4e00*/  @P6 LDG.E.EL.128 R12, desc[UR4][R50.64] ;  /* 0x00000004320c6981 */ /* 0x000ea2000c2e1d00 */
[----:B------:R-:W-:-:S05]  /*4e10*/  LOP3.LUT R0, R0, 0xffff0000, RZ, 0xc0, !PT ;  /* 0xffff000000007812 */ /* 0x000fca00078ec0ff */
[----:B------:R-:W-:Y:S02]  /*4e20*/  IMAD.IADD R0, R9, 0x1, -R0 ;  /* 0x0000000109007824 */ /* 0x000fe400078e0a00 */
[----:B------:R-:W-:Y:S01]  /*4e30*/  IMAD R16, R16, 0x3000, RZ ;  /* 0x0000300010107824 */ /* 0x000fe200078e02ff */
[----:B--2---:R-:W-:Y:S02]  /*4e40*/  SEL R12, R12, RZ, P6 ;  /* 0x000000ff0c0c7207 */ /* 0x004fe40003000000 */
[----:B------:R-:W-:-:S03]  /*4e50*/  SEL R43, R13, RZ, P6 ;  /* 0x000000ff0d2b7207 */ /* 0x000fc60003000000 */
[C---:B------:R-:W-:Y:S01]  /*4e60*/  IMAD.SHL.U32 R17, R12.reuse, 0x200, RZ ;  /* 0x000002000c117824 */ /* 0x040fe200078e00ff */
[----:B------:R-:W-:-:S04]  /*4e70*/  SHF.L.U64.HI R12, R12, 0x9, R43 ;  /* 0x000000090c0c7819 */ /* 0x000fc8000001022b */
[----:B------:R-:W-:-:S05]  /*4e80*/  IADD3 R10, P5, R17, 0xc00, RZ ;  /* 0x00000c00110a7810 */ /* 0x000fca0007fbe0ff */
[----:B------:R-:W-:Y:S01]  /*4e90*/  IMAD.X R13, RZ, RZ, R12, P5 ;  /* 0x000000ffff0d7224 */ /* 0x000fe200028e060c */
[----:B------:R-:W-:Y:S02]  /*4ea0*/  ISETP.GE.AND P5, PT, R43, RZ, PT ;  /* 0x000000ff2b00720c */ /* 0x000fe40003fa6270 */
[----:B------:R-:W-:Y:S02]  /*4eb0*/  SEL R14, R14, RZ, P6 ;  /* 0x000000ff0e0e7207 */ /* 0x000fe40003000000 */
[----:B------:R-:W-:Y:S02]  /*4ec0*/  SEL R10, R10, R17, !P5 ;  /* 0x000000110a0a7207 */ /* 0x000fe40006800000 */
[----:B------:R-:W-:Y:S01]  /*4ed0*/  SEL R13, R13, R12, !P5 ;  /* 0x0000000c0d0d7207 */ /* 0x000fe20006800000 */
[----:B------:R-:W-:Y:S01]  /*4ee0*/  IMAD.SHL.U32 R43, R14, 0x200, RZ ;  /* 0x000002000e2b7824 */ /* 0x000fe200078e00ff */
[----:B------:R-:W-:Y:S02]  /*4ef0*/  LEA R12, P5, R10, UR6, 0x2 ;  /* 0x000000060a0c7c11 */ /* 0x000fe4000f8a10ff */
[----:B------:R-:W-:-:S02]  /*4f00*/  SEL R47, R15, RZ, P6 ;  /* 0x000000ff0f2f7207 */ /* 0x000fc40003000000 */
[----:B------:R-:W-:Y:S01]  /*4f10*/  LEA.HI.X R13, R10, UR7, R13, 0x2, P5 ;  /* 0x000000070a0d7c11 */ /* 0x000fe2000a8f140d */
[----:B------:R-:W-:Y:S01]  /*4f20*/  IMAD R10, R7, 0x8000, R0 ;  /* 0x00008000070a7824 */ /* 0x000fe200078e0200 */
[----:B------:R-:W-:Y:S02]  /*4f30*/  SHF.L.U64.HI R14, R14, 0x9, R47 ;  /* 0x000000090e0e7819 */ /* 0x000fe4000001022f */
[----:B------:R-:W-:Y:S01]  /*4f40*/  IADD3 R0, P5, R43, 0xc00, RZ ;  /* 0x00000c002b007810 */ /* 0x000fe20007fbe0ff */
[----:B------:R-:W-:-:S04]  /*4f50*/  IMAD.WIDE.U32 R12, R4, 0x3000, R12 ;  /* 0x00003000040c7825 */ /* 0x000fc800078e000c */
[----:B------:R-:W-:Y:S01]  /*4f60*/  IMAD.X R15, RZ, RZ, R14, P5 ;  /* 0x000000ffff0f7224 */ /* 0x000fe200028e060e */
[----:B------:R-:W-:Y:S01]  /*4f70*/  ISETP.GE.AND P5, PT, R47, RZ, PT ;  /* 0x000000ff2f00720c */ /* 0x000fe20003fa6270 */
[----:B------:R-:W-:Y:S02]  /*4f80*/  IMAD.IADD R13, R13, 0x1, R16 ;  /* 0x000000010d0d7824 */ /* 0x000fe400078e0210 */
[----:B------:R-:W-:Y:S01]  /*4f90*/  IMAD R17, R7, 0x4800, RZ ;  /* 0x0000480007117824 */ /* 0x000fe200078e02ff */
[----:B------:R-:W-:Y:S02]  /*4fa0*/  SEL R0, R0, R43, !P5 ;  /* 0x0000002b00007207 */ /* 0x000fe40006800000 */
[----:B------:R-:W-:Y:S01]  /*4fb0*/  SEL R15, R15, R14, !P5 ;  /* 0x0000000e0f0f7207 */ /* 0x000fe20006800000 */
[----:B------:R-:W-:Y:S01]  /*4fc0*/  IMAD.WIDE R12, R17, 0x4, R12 ;  /* 0x00000004110c7825 */ /* 0x000fe200078e020c */
[----:B------:R-:W-:-:S03]  /*4fd0*/  LEA R14, P5, R0, UR6, 0x2 ;  /* 0x00000006000e7c11 */ /* 0x000fc6000f8a10ff */
[----:B------:R-:W-:Y:S01]  /*4fe0*/  IMAD.MOV.U32 R7, RZ, RZ, RZ ;  /* 0x000000ffff077224 */ /* 0x000fe200078e00ff */
[----:B------:R-:W-:Y:S01]  /*4ff0*/  LEA.HI.X R15, R0, UR7, R15, 0x2, P5 ;  /* 0x00000007000f7c11 */ /* 0x000fe2000a8f140f */
[----:B------:R-:W-:-:S04]  /*5000*/  IMAD.WIDE R12, R8, 0x4, R12 ;  /* 0x00000004080c7825 */ /* 0x000fc800078e020c */
[----:B------:R-:W-:Y:S01]  /*5010*/  IMAD.WIDE.U32 R42, R4, 0x3000, R14 ;  /* 0x00003000042a7825 */ /* 0x000fe200078e000e */
[----:B------:R0:W2:Y:S01]  /*5020*/  @P6 LDG.E.EL R7, desc[UR4][R12.64+-0x3800] ;  /* 0xffc800040c076981 */ /* 0x0000a2000c2e1900 */
[----:B------:R-:W-:Y:S02]  /*5030*/  CS2R R14, SRZ ;  /* 0x00000000000e7805 */ /* 0x000fe4000001ff00 */
[----:B0-----:R-:W-:-:S06]  /*5040*/  CS2R R12, SRZ ;  /* 0x00000000000c7805 */ /* 0x001fcc000001ff00 */
[----:B------:R-:W3:Y:S01]  /*5050*/  @P6 LDG.E.EL.128 R12, desc[UR4][R58.64] ;  /* 0x000000043a0c6981 */ /* 0x000ee2000c2e1d00 */
[----:B------:R-:W-:Y:S02]  /*5060*/  IMAD.IADD R43, R16, 0x1, R43 ;  /* 0x00000001102b7824 */ /* 0x000fe400078e022b */
        /* <DEDUP_REMOVED lines=8> */
[----:B------:R-:W-:-:S05]  /*50f0*/  IADD3 R12, P5, R47, 0xc00, RZ ;  /* 0x00000c002f0c7810 */ /* 0x000fca0007fbe0ff */
[----:B------:R-:W-:Y:S01]  /*5100*/  IMAD.X R13, RZ, RZ, R32, P5 ;  /* 0x000000ffff0d7224 */ /* 0x000fe200028e0620 */
[----:B------:R-:W-:-:S04]  /*5110*/  ISETP.GE.AND P5, PT, R49, RZ, PT ;  /* 0x000000ff3100720c */ /* 0x000fc80003fa6270 */
[----:B0-----:R-:W-:Y:S02]  /*5120*/  SEL R43, R13, R32, !P5 ;  /* 0x000000200d2b7207 */ /* 0x001fe40006800000 */
[----:B------:R-:W-:Y:S02]  /*5130*/  SEL R13, R14, RZ, P6 ;  /* 0x000000ff0e0d7207 */ /* 0x000fe40003000000 */
[----:B------:R-:W-:-:S03]  /*5140*/  SEL R38, R15, RZ, P6 ;  /* 0x000000ff0f267207 */ /* 0x000fc60003000000 */
[C---:B------:R-:W-:Y:S01]  /*5150*/  IMAD.SHL.U32 R14, R13.reuse, 0x200, RZ ;  /* 0x000002000d0e7824 */ /* 0x040fe200078e00ff */
[----:B------:R-:W-:Y:S02]  /*5160*/  SEL R12, R12, R47, !P5 ;  /* 0x0000002f0c0c7207 */ /* 0x000fe40006800000 */
[----:B------:R-:W-:Y:S02]  /*5170*/  SHF.L.U64.HI R15, R13, 0x9, R38 ;  /* 0x000000090d0f7819 */ /* 0x000fe40000010226 */
        /* <DEDUP_REMOVED lines=8> */
[----:B------:R-:W-:Y:S01]  /*5200*/  LEA.HI.X R13, R13, UR7, R32, 0x2, P5 ;  /* 0x000000070d0d7c11 */ /* 0x000fe2000a8f1420 */
[----:B------:R-:W-:Y:S01]  /*5210*/  IMAD.WIDE.U32 R48, R4, 0x3000, R14 ;  /* 0x0000300004307825 */ /* 0x000fe200078e000e */
[----:B------:R-:W-:-:S03]  /*5220*/  CS2R R14, SRZ ;  /* 0x00000000000e7805 */ /* 0x000fc6000001ff00 */
[----:B------:R-:W-:Y:S01]  /*5230*/  IMAD.WIDE.U32 R42, R4, 0x3000, R12 ;  /* 0x00003000042a7825 */ /* 0x000fe200078e000c */
[----:B------:R-:W-:-:S06]  /*5240*/  CS2R R12, SRZ ;  /* 0x00000000000c7805 */ /* 0x000fcc000001ff00 */
[----:B------:R-:W3:Y:S01]  /*5250*/  @P6 LDG.E.EL.128 R12, desc[UR4][R52.64] ;  /* 0x00000004340c6981 */ /* 0x000ee2000c2e1d00 */
[C---:B------:R-:W-:Y:S02]  /*5260*/  IMAD.IADD R49, R16.reuse, 0x1, R49 ;  /* 0x0000000110317824 */ /* 0x040fe400078e0231 */
[----:B------:R-:W-:Y:S02]  /*5270*/  IMAD.IADD R43, R16, 0x1, R43 ;  /* 0x00000001102b7824 */ /* 0x000fe400078e022b */
[----:B------:R-:W-:-:S04]  /*5280*/  IMAD.WIDE R48, R17, 0x4, R48 ;  /* 0x0000000411307825 */ /* 0x000fc800078e0230 */
[----:B------:R-:W-:-:S04]  /*5290*/  IMAD.WIDE R42, R17, 0x4, R42 ;  /* 0x00000004112a7825 */ /* 0x000fc800078e022a */
[----:B------:R-:W-:Y:S02]  /*52a0*/  IMAD.MOV.U32 R32, RZ, RZ, RZ ;  /* 0x000000ffff207224 */ /* 0x000fe400078e00ff */
[----:B------:R-:W-:-:S05]  /*52b0*/  IMAD.WIDE R42, R8, 0x4, R42 ;  /* 0x00000004082a7825 */ /* 0x000fca00078e022a */
[----:B------:R0:W5:Y:S01]  /*52c0*/  @P6 LDG.E.EL R32, desc[UR4][R42.64+-0x3800] ;  /* 0xffc800042a206981 */ /* 0x000162000c2e1900 */
[----:B------:R-:W-:Y:S02]  /*52d0*/  IMAD.MOV.U32 R38, RZ, RZ, RZ ;  /* 0x000000ffff267224 */ /* 0x000fe400078e00ff */
[----:B------:R-:W-:-:S05]  /*52e0*/  IMAD.WIDE R48, R8, 0x4, R48 ;  /* 0x0000000408307825 */ /* 0x000fca00078e0230 */
[----:B------:R1:W2:Y:S01]  /*52f0*/  @P6 LDG.E.EL R38, desc[UR4][R48.64+-0x3800] ;  /* 0xffc8000430266981 */ /* 0x0002a2000c2e1900 */
[----:B---3--:R-:W-:Y:S02]  /*5300*/  SEL R50, R12, RZ, P6 ;  /* 0x000000ff0c327207 */ /* 0x008fe40003000000 */
        /* <DEDUP_REMOVED lines=8> */
[----:B------:R-:W-:Y:S02]  /*5390*/  SEL R13, R13, R50, !P5 ;  /* 0x000000320d0d7207 */ /* 0x000fe40006800000 */
[----:B------:R-:W-:Y:S01]  /*53a0*/  SEL R17, R15, RZ, P6 ;  /* 0x000000ff0f117207 */ /* 0x000fe20003000000 */
[----:B------:R-:W-:Y:S01]  /*53b0*/  IMAD.SHL.U32 R15, R14, 0x200, RZ ;  /* 0x000002000e0f7824 */ /* 0x000fe200078e00ff */
[----:B0-----:R-:W-:-:S02]  /*53c0*/  LEA R42, P5, R12, UR6, 0x2 ;  /* 0x000000060c2a7c11 */ /* 0x001fc4000f8a10ff */
[----:B------:R-:W-:Y:S02]  /*53d0*/  SHF.L.U64.HI R14, R14, 0x9, R17 ;  /* 0x000000090e0e7819 */ /* 0x000fe40000010211 */
[----:B------:R-:W-:Y:S02]  /*53e0*/  LEA.HI.X R43, R12, UR7, R13, 0x2, P5 ;  /* 0x000000070c2b7c11 */ /* 0x000fe4000a8f140d */
[----:B------:R-:W-:-:S05]  /*53f0*/  IADD3 R12, P5, R15, 0xc00, RZ ;  /* 0x00000c000f0c7810 */ /* 0x000fca0007fbe0ff */
[----:B------:R-:W-:Y:S01]  /*5400*/  IMAD.X R13, RZ, RZ, R14, P5 ;  /* 0x000000ffff0d7224 */ /* 0x000fe200028e060e */
[----:B------:R-:W-:-:S04]  /*5410*/  ISETP.GE.AND P5, PT, R17, RZ, PT ;  /* 0x000000ff1100720c */ /* 0x000fc80003fa6270 */
[----:B------:R-:W-:Y:S02]  /*5420*/  SEL R12, R12, R15, !P5 ;  /* 0x0000000f0c0c7207 */ /* 0x000fe40006800000 */
[----:B------:R-:W-:Y:S02]  /*5430*/  SEL R13, R13, R14, !P5 ;  /* 0x0000000e0d0d7207 */ /* 0x000fe40006800000 */
[C---:B-1----:R-:W-:Y:S02]  /*5440*/  LEA R48, P5, R12.reuse, UR6, 0x2 ;  /* 0x000000060c307c11 */ /* 0x042fe4000f8a10ff */
[----:B------:R-:W-:Y:S02]  /*5450*/  CS2R R14, SRZ ;  /* 0x00000000000e7805 */ /* 0x000fe4000001ff00 */
[----:B------:R-:W-:Y:S02]  /*5460*/  LEA.HI.X R49, R12, UR7, R13, 0x2, P5 ;  /* 0x000000070c317c11 */ /* 0x000fe4000a8f140d */
[----:B------:R-:W-:-:S06]  /*5470*/  CS2R R12, SRZ ;  /* 0x00000000000c7805 */ /* 0x000fcc000001ff00 */
[----:B------:R-:W3:Y:S01]  /*5480*/  @P6 LDG.E.EL.128 R12, desc[UR4][R54.64] ;  /* 0x00000004360c6981 */ /* 0x000ee2000c2e1d00 */
[----:B------:R-:W-:Y:S01]  /*5490*/  SHF.R.S32.HI R9, RZ, 0x1f, R9 ;  /* 0x0000001fff097819 */ /* 0x000fe20000011409 */
[----:B------:R-:W-:-:S04]  /*54a0*/  IMAD.WIDE.U32 R42, R4, 0x3000, R42 ;  /* 0x00003000042a7825 */ /* 0x000fc800078e002a */
[----:B------:R-:W-:Y:S01]  /*54b0*/  IMAD.IADD R43, R16, 0x1, R43 ;  /* 0x00000001102b7824 */ /* 0x000fe200078e022b */
[----:B---3--:R-:W-:Y:S02]  /*54c0*/  SEL R17, R12, RZ, P6 ;  /* 0x000000ff0c117207 */ /* 0x008fe40003000000 */
[----:B------:R-:W-:-:S03]  /*54d0*/  SEL R52, R13, RZ, P6 ;  /* 0x000000ff0d347207 */ /* 0x000fc60003000000 */
[C---:B------:R-:W-:Y:S01]  /*54e0*/  IMAD.SHL.U32 R12, R17.reuse, 0x200, RZ ;  /* 0x00000200110c7824 */ /* 0x040fe200078e00ff */
[----:B------:R-:W-:-:S04]  /*54f0*/  SHF.L.U64.HI R17, R17, 0x9, R52 ;  /* 0x0000000911117819 */ /* 0x000fc80000010234 */
[----:B------:R-:W-:-:S05]  /*5500*/  IADD3 R13, P5, R12, 0xc00, RZ ;  /* 0x00000c000c0d7810 */ /* 0x000fca0007fbe0ff */
[----:B------:R-:W-:Y:S01]  /*5510*/  IMAD.X R50, RZ, RZ, R17, P5 ;  /* 0x000000ffff327224 */ /* 0x000fe200028e0611 */
[----:B------:R-:W-:-:S04]  /*5520*/  ISETP.GE.AND P5, PT, R52, RZ, PT ;  /* 0x000000ff3400720c */ /* 0x000fc80003fa6270 */
[----:B------:R-:W-:Y:S02]  /*5530*/  SEL R50, R50, R17, !P5 ;  /* 0x0000001132327207 */ /* 0x000fe40006800000 */
[----:B------:R-:W-:Y:S02]  /*5540*/  SEL R17, R14, RZ, P6 ;  /* 0x000000ff0e117207 */ /* 0x000fe40003000000 */
[----:B------:R-:W-:Y:S02]  /*5550*/  SEL R13, R13, R12, !P5 ;  /* 0x0000000c0d0d7207 */ /* 0x000fe40006800000 */
[----:B------:R-:W-:Y:S01]  /*5560*/  SEL R52, R15, RZ, P6 ;  /* 0x000000ff0f347207 */ /* 0x000fe20003000000 */
[----:B------:R-:W-:Y:S01]  /*5570*/  IMAD.SHL.U32 R14, R17, 0x200, RZ ;  /* 0x00000200110e7824 */ /* 0x000fe200078e00ff */
[----:B------:R-:W-:Y:S02]  /*5580*/  LEA R12, P5, R13, UR6, 0x2 ;  /* 0x000000060d0c7c11 */ /* 0x000fe4000f8a10ff */
[----:B------:R-:W-:-:S02]  /*5590*/  SHF.L.U64.HI R17, R17, 0x9, R52 ;  /* 0x0000000911117819 */ /* 0x000fc40000010234 */
[----:B------:R-:W-:Y:S02]  /*55a0*/  LEA.HI.X R13, R13, UR7, R50, 0x2, P5 ;  /* 0x000000070d0d7c11 */ /* 0x000fe4000a8f1432 */
[----:B------:R-:W-:-:S05]  /*55b0*/  IADD3 R15, P5, R14, 0xc00, RZ ;  /* 0x00000c000e0f7810 */ /* 0x000fca0007fbe0ff */
[----:B------:R-:W-:Y:S01]  /*55c0*/  IMAD.X R50, RZ, RZ, R17, P5 ;  /* 0x000000ffff327224 */ /* 0x000fe200028e0611 */
[----:B------:R-:W-:-:S04]  /*55d0*/  ISETP.GE.AND P5, PT, R52, RZ, PT ;  /* 0x000000ff3400720c */ /* 0x000fc80003fa6270 */
[----:B------:R-:W-:Y:S02]  /*55e0*/  SEL R15, R15, R14, !P5 ;  /* 0x0000000e0f0f7207 */ /* 0x000fe40006800000 */
[----:B------:R-:W-:Y:S02]  /*55f0*/  SEL R50, R50, R17, !P5 ;  /* 0x0000001132327207 */ /* 0x000fe40006800000 */
[----:B------:R-:W-:-:S04]  /*5600*/  LEA R14, P5, R15, UR6, 0x2 ;  /* 0x000000060f0e7c11 */ /* 0x000fc8000f8a10ff */
[----:B------:R-:W-:Y:S02]  /*5610*/  LEA.HI.X R15, R15, UR7, R50, 0x2, P5 ;  /* 0x000000070f0f7c11 */ /* 0x000fe4000a8f1432 */
[----:B------:R-:W-:-:S04]  /*5620*/  LOP3.LUT R50, R2, 0x200, RZ, 0xfc, !PT ;  /* 0x0000020002327812 */ /* 0x000fc800078efcff */
[----:B------:R-:W-:-:S04]  /*5630*/  LEA.HI R9, R9, R50, RZ, 0x10 ;  /* 0x0000003209097211 */ /* 0x000fc800078f80ff */
[----:B------:R-:W-:Y:S01]  /*5640*/  SHF.R.S32.HI R9, RZ, 0x10, R9 ;  /* 0x00000010ff097819 */ /* 0x000fe20000011409 */
[----:B------:R-:W-:-:S04]  /*5650*/  IMAD.WIDE.U32 R50, R4, 0x3000, R48 ;  /* 0x0000300004327825 */ /* 0x000fc800078e0030 */
[----:B------:R-:W-:Y:S02]  /*5660*/  IMAD R17, R9, 0x4800, RZ ;  /* 0x0000480009117824 */ /* 0x000fe400078e02ff */
[----:B------:R-:W-:-:S04]  /*5670*/  IMAD.WIDE.U32 R48, R4, 0x3000, R12 ;  /* 0x0000300004307825 */ /* 0x000fc800078e000c */
[----:B------:R-:W-:-:S04]  /*5680*/  IMAD.WIDE R42, R17, 0x4, R42 ;  /* 0x00000004112a7825 */ /* 0x000fc800078e022a */
[----:B------:R-:W-:Y:S01]  /*5690*/  IMAD.WIDE.U32 R14, R4, 0x3000, R14 ;  /* 0x00003000040e7825 */ /* 0x000fe200078e000e */
[----:B------:R-:W-:-:S03]  /*56a0*/  ISETP.GE.AND P5, PT, R5, 0x800, PT ;  /* 0x000008000500780c */ /* 0x000fc60003fa6270 */
[C---:B------:R-:W-:Y:S02]  /*56b0*/  IMAD.IADD R51, R16.reuse, 0x1, R51 ;  /* 0x0000000110337824 */ /* 0x040fe400078e0233 */
[C---:B------:R-:W-:Y:S02]  /*56c0*/  IMAD.IADD R49, R16.reuse, 0x1, R49 ;  /* 0x0000000110317824 */ /* 0x040fe400078e0231 */
[----:B------:R-:W-:Y:S02]  /*56d0*/  IMAD.IADD R15, R16, 0x1, R15 ;  /* 0x00000001100f7824 */ /* 0x000fe400078e020f */
[----:B------:R-:W-:Y:S02]  /*56e0*/  IMAD.MOV.U32 R5, RZ, RZ, RZ ;  /* 0x000000ffff057224 */ /* 0x000fe400078e00ff */
[----:B------:R-:W-:Y:S01]  /*56f0*/  IMAD.WIDE R42, R8, 0x4, R42 ;  /* 0x00000004082a7825 */ /* 0x000fe200078e022a */
[----:B------:R-:W-:-:S03]  /*5700*/  CS2R R12, SRZ ;  /* 0x00000000000c7805 */ /* 0x000fc6000001ff00 */
[C---:B------:R-:W-:Y:S01]  /*5710*/  IMAD.WIDE R50, R17.reuse, 0x4, R50 ;  /* 0x0000000411327825 */ /* 0x040fe200078e0232 */
[----:B------:R0:W3:Y:S03]  /*5720*/  @P6 LDG.E.EL R5, desc[UR4][R42.64+-0x3800] ;  /* 0xffc800042a056981 */ /* 0x0000e6000c2e1900 */
[----:B------:R-:W-:-:S04]  /*5730*/  IMAD.WIDE R48, R17, 0x4, R48 ;  /* 0x0000000411307825 */ /* 0x000fc800078e0230 */
[----:B------:R-:W-:Y:S01]  /*5740*/  IMAD.WIDE R16, R17, 0x4, R14 ;  /* 0x0000000411107825 */ /* 0x000fe200078e020e */
[----:B------:R-:W-:-:S06]  /*5750*/  CS2R R14, SRZ ;  /* 0x00000000000e7805 */ /* 0x000fcc000001ff00 */
[----:B------:R-:W4:Y:S01]  /*5760*/  @P6 LDG.E.EL.128 R12, desc[UR4][R62.64] ;  /* 0x000000043e0c6981 */ /* 0x000f22000c2e1d00 */
[----:B0-----:R-:W-:Y:S01]  /*5770*/  IMAD.MOV.U32 R42, RZ, RZ, RZ ;  /* 0x000000ffff2a7224 */ /* 0x001fe200078e00ff */
[----:B--2---:R-:W-:Y:S01]  /*5780*/  SEL R7, R7, RZ, P6 ;  /* 0x000000ff07077207 */ /* 0x004fe20003000000 */
[----:B------:R-:W-:Y:S02]  /*5790*/  IMAD.MOV.U32 R43, RZ, RZ, RZ ;  /* 0x000000ffff2b7224 */ /* 0x000fe400078e00ff */
[----:B------:R-:W-:-:S04]  /*57a0*/  IMAD.WIDE R48, R8, 0x4, R48 ;  /* 0x0000000408307825 */ /* 0x000fc800078e0230 */
[C---:B------:R-:W-:Y:S01]  /*57b0*/  IMAD.WIDE R16, R8.reuse, 0x4, R16 ;  /* 0x0000000408107825 */ /* 0x040fe200078e0210 */
[----:B------:R-:W2:Y:S03]  /*57c0*/  @P6 LDG.E.EL R42, desc[UR4][R48.64+-0x3800] ;  /* 0xffc80004302a6981 */ /* 0x000ea6000c2e1900 */
[----:B------:R-:W-:Y:S01]  /*57d0*/  IMAD.MOV.U32 R9, RZ, RZ, RZ ;  /* 0x000000ffff097224 */ /* 0x000fe200078e00ff */
[----:B------:R0:W2:Y:S01]  /*57e0*/  @P6 LDG.E.EL R43, desc[UR4][R16.64+-0x3800] ;  /* 0xffc80004102b6981 */ /* 0x0000a2000c2e1900 */
[----:B------:R-:W-:-:S04]  /*57f0*/  IMAD.WIDE R50, R8, 0x4, R50 ;  /* 0x0000000408327825 */ /* 0x000fc800078e0232 */
[----:B------:R-:W-:Y:S01]  /*5800*/  VIADD R53, R6, 0xffff2000 ;  /* 0xffff200006357836 */ /* 0x000fe20000000000 */
[----:B------:R1:W2:Y:S01]  /*5810*/  @P6 LDG.E.EL R9, desc[UR4][R50.64+-0x3800] ;  /* 0xffc8000432096981 */ /* 0x0002a2000c2e1900 */
[----:B0-----:R-:W0:Y:S02]  /*5820*/  LDC.64 R16, c[0x0][0x210] ;  /* 0x00008400ff107b82 */ /* 0x001e240000000a00 */
[----:B------:R-:W-:-:S04]  /*5830*/  IMAD.WIDE R52, R53, 0x4, R18 ;  /* 0x0000000435347825 */ /* 0x000fc800078e0212 */
[----:B------:R-:W-:Y:S02]  /*5840*/  IMAD.MOV.U32 R47, RZ, RZ, RZ ;  /* 0x000000ffff2f7224 */ /* 0x000fe400078e00ff */
[----:B-1----:R-:W-:Y:S02]  /*5850*/  IMAD.MOV.U32 R50, RZ, RZ, RZ ;  /* 0x000000ffff327224 */ /* 0x002fe400078e00ff */
[----:B------:R-:W-:Y:S01]  /*5860*/  IMAD.MOV.U32 R49, RZ, RZ, RZ ;  /* 0x000000ffff317224 */ /* 0x000fe200078e00ff */
[----:B------:R-:W-:Y:S01]  /*5870*/  @P1 FSEL R11, R30, R25, !P4 ;  /* 0x000000191e0b1208 */ /* 0x000fe20006000000 */
[----:B------:R-:W5:Y:S01]  /*5880*/  @P6 LDG.E.EL R47, desc[UR4][R56.64] ;  /* 0x00000004382f6981 */ /* 0x000f62000c2e1900 */
[----:B------:R-:W-:Y:S02]  /*5890*/  @P1 FSEL R34, R31, R24, !P4 ;  /* 0x000000181f221208 */ /* 0x000fe40006000000 */
[----:B------:R-:W-:Y:S01]  /*58a0*/  @P1 FSEL R33, R40, R27, !P4 ;  /* 0x0000001b28211208 */ /* 0x000fe20006000000 */
[----:B------:R-:W5:Y:S01]  /*58b0*/  @P6 LDG.E.EL R50, desc[UR4][R56.64] ;  /* 0x0000000438326981 */ /* 0x000f62000c2e1900 */
[----:B------:R-:W-:-:S02]  /*58c0*/  @P1 FSEL R35, R39, R26, !P4 ;  /* 0x0000001a27231208 */ /* 0x000fc40006000000 */
[----:B------:R-:W-:Y:S01]  /*58d0*/  ISETP.GE.AND P1, PT, R8, 0x800, PT ;  /* 0x000008000800780c */ /* 0x000fe20003f26270 */
[----:B------:R-:W5:Y:S01]  /*58e0*/  @P6 LDG.E.EL R49, desc[UR4][R56.64] ;  /* 0x0000000438316981 */ /* 0x000f62000c2e1900 */
[----:B------:R-:W-:Y:S02]  /*58f0*/  CS2R R18, SRZ ;  /* 0x0000000000127805 */ /* 0x000fe4000001ff00 */
[----:B------:R-:W-:Y:S02]  /*5900*/  CS2R R24, SRZ ;  /* 0x0000000000187805 */ /* 0x000fe4000001ff00 */
[----:B------:R-:W-:Y:S01]  /*5910*/  CS2R R26, SRZ ;  /* 0x00000000001a7805 */ /* 0x000fe2000001ff00 */
[----:B0-----:R-:W-:-:S04]  /*5920*/  IMAD.WIDE R30, R3, 0x4, R16 ;  /* 0x00000004031e7825 */ /* 0x001fc800078e0210 */
[----:B------:R-:W-:Y:S01]  /*5930*/  IMAD.WIDE R54, R10, 0x4, R16 ;  /* 0x000000040a367825 */ /* 0x000fe200078e0210 */
[----:B------:R-:W-:-:S04]  /*5940*/  CS2R R16, SRZ ;  /* 0x0000000000107805 */ /* 0x000fc8000001ff00 */
[----:B------:R-:W5:Y:S04]  /*5950*/  @!P1 LDG.E.128 R24, desc[UR4][R54.64] ;  /* 0x0000000436189981 */ /* 0x000f68000c1e1d00 */
[----:B------:R-:W5:Y:S01]  /*5960*/  @!P5 LDG.E.128 R16, desc[UR4][R30.64] ;  /* 0x000000041e10d981 */ /* 0x000f62000c1e1d00 */
[----:B---3--:R-:W-:-:S05]  /*5970*/  SEL R4, R5, RZ, P6 ;  /* 0x000000ff05047207 */ /* 0x008fca0003000000 */
[----:B------:R-:W-:Y:S01]  /*5980*/  FADD R4, -R7, R4 ;  /* 0x0000000407047221 */ /* 0x000fe20000000100 */
[----:B------:R-:W-:Y:S01]  /*5990*/  IMAD.MOV.U32 R5, RZ, RZ, RZ ;  /* 0x000000ffff057224 */ /* 0x000fe200078e00ff */
[----:B----4-:R-:W-:-:S05]  /*59a0*/  SEL R12, R12, RZ, P6 ;  /* 0x000000ff0c0c7207 */ /* 0x010fca0003000000 */
[----:B------:R-:W-:Y:S01]  /*59b0*/  FFMA R48, R4, R12, R7 ;  /* 0x0000000c04307223 */ /* 0x000fe20000000007 */
[----:B------:R-:W-:Y:S01]  /*59c0*/  IMAD.MOV.U32 R4, RZ, RZ, RZ ;  /* 0x000000ffff047224 */ /* 0x000fe200078e00ff */
[----:B------:R-:W-:Y:S01]  /*59d0*/  CS2R R6, SRZ ;  /* 0x0000000000067805 */ /* 0x000fe2000001ff00 */
[----:B------:R-:W-:-:S05]  /*59e0*/  IMAD.MOV.U32 R12, RZ, RZ, RZ ;  /* 0x000000ffff0c7224 */ /* 0x000fca00078e00ff */
[----:B------:R-:W3:Y:S04]  /*59f0*/  @P6 LDG.E.128 R4, desc[UR4][R52.64] ;  /* 0x0000000434046981 */ /* 0x000ee8000c1e1d00 */
[----:B------:R-:W4:Y:S01]  /*5a00*/  @P6 LDG.E.EL R12, desc[UR4][R56.64] ;  /* 0x00000004380c6981 */ /* 0x000f22000c2e1900 */
[----:B------:R-:W-:Y:S02]  /*5a10*/  SEL R3, R38, RZ, P6 ;  /* 0x000000ff26037207 */ /* 0x000fe40003000000 */
[----:B--2---:R-:W-:Y:S02]  /*5a20*/  SEL R42, R42, RZ, P6 ;  /* 0x000000ff2a2a7207 */ /* 0x004fe40003000000 */
[----:B------:R-:W-:Y:S02]  /*5a30*/  SEL R14, R14, RZ, P6 ;  /* 0x000000ff0e0e7207 */ /* 0x000fe40003000000 */
[----:B------:R-:W-:Y:S01]  /*5a40*/  SEL R0, R0, RZ, P6 ;  /* 0x000000ff00007207 */ /* 0x000fe20003000000 */
[----:B------:R-:W-:Y:S01]  /*5a50*/  FADD R42, -R3, R42 ;  /* 0x0000002a032a7221 */ /* 0x000fe20000000100 */
[----:B------:R-:W-:-:S02]  /*5a60*/  SEL R9, R9, RZ, P6 ;  /* 0x000000ff09097207 */ /* 0x000fc40003000000 */
[----:B-----5:R-:W-:Y:S02]  /*5a70*/  SEL R32, R32, RZ, P6 ;  /* 0x000000ff20207207 */ /* 0x020fe40003000000 */
[----:B------:R-:W-:Y:S01]  /*5a80*/  SEL R43, R43, RZ, P6 ;  /* 0x000000ff2b2b7207 */ /* 0x000fe20003000000 */
[----:B------:R-:W-:Y:S01]  /*5a90*/  FFMA R14, R42, R14, R3 ;  /* 0x0000000e2a0e7223 */ /* 0x000fe20000000003 */
[----:B------:R-:W-:Y:S01]  /*5aa0*/  SEL R13, R13, RZ, P6 ;  /* 0x000000ff0d0d7207 */ /* 0x000fe20003000000 */
[----:B------:R-:W-:Y:S01]  /*5ab0*/  FADD R9, -R0, R9 ;  /* 0x0000000900097221 */ /* 0x000fe20000000100 */
[----:B------:R-:W-:Y:S01]  /*5ac0*/  SEL R15, R15, RZ, P6 ;  /* 0x000000ff0f0f7207 */ /* 0x000fe20003000000 */
[----:B------:R-:W-:Y:S02]  /*5ad0*/  FADD R43, -R32, R43 ;  /* 0x0000002b202b7221 */ /* 0x000fe40000000100 */
[----:B------:R-:W-:Y:S02]  /*5ae0*/  FFMA R13, R9, R13, R0 ;  /* 0x0000000d090d7223 */ /* 0x000fe40000000000 */
[----:B------:R-:W-:Y:S01]  /*5af0*/  FFMA R15, R43, R15, R32 ;  /* 0x0000000f2b0f7223 */ /* 0x000fe20000000020 */
[----:B------:R-:W-:-:S02]  /*5b00*/  SEL R47, R47, RZ, P6 ;  /* 0x000000ff2f2f7207 */ /* 0x000fc40003000000 */
[----:B------:R-:W-:Y:S02]  /*5b10*/  SEL R50, R50, RZ, P6 ;  /* 0x000000ff32327207 */ /* 0x000fe40003000000 */
[----:B------:R-:W-:Y:S02]  /*5b20*/  SEL R49, R49, RZ, P6 ;  /* 0x000000ff31317207 */ /* 0x000fe40003000000 */
[----:B------:R-:W-:Y:S02]  /*5b30*/  SEL R27, R27, RZ, !P1 ;  /* 0x000000ff1b1b7207 */ /* 0x000fe40004800000 */
[----:B------:R-:W-:Y:S02]  /*5b40*/  SEL R16, R16, RZ, !P5 ;  /* 0x000000ff10107207 */ /* 0x000fe40006800000 */
[----:B------:R-:W-:Y:S02]  /*5b50*/  SEL R17, R17, RZ, !P5 ;  /* 0x000000ff11117207 */ /* 0x000fe40006800000 */
[----:B---3--:R-:W-:-:S02]  /*5b60*/  SEL R3, R4, RZ, P6 ;  /* 0x000000ff04037207 */ /* 0x008fc40003000000 */
[----:B------:R-:W-:Y:S02]  /*5b70*/  SEL R8, R5, RZ, P6 ;  /* 0x000000ff05087207 */ /* 0x000fe40003000000 */
[----:B------:R-:W0:Y:S01]  /*5b80*/  LDC.64 R4, c[0x0][0x2f8] ;  /* 0x0000be00ff047b82 */ /* 0x000e220000000a00 */
[----:B------:R-:W-:Y:S02]  /*5b90*/  SEL R9, R6, RZ, P6 ;  /* 0x000000ff06097207 */ /* 0x000fe40003000000 */
[----:B------:R-:W-:Y:S01]  /*5ba0*/  SEL R10, R7, RZ, P6 ;  /* 0x000000ff070a7207 */ /* 0x000fe20003000000 */
[----:B------:R-:W-:Y:S01]  /*5bb0*/  FADD R0, -R3, R48 ;  /* 0x0000003003007221 */ /* 0x000fe20000000100 */
[----:B----4-:R-:W-:Y:S01]  /*5bc0*/  SEL R12, R12, RZ, P6 ;  /* 0x000000ff0c0c7207 */ /* 0x010fe20003000000 */
[----:B------:R-:W-:Y:S01]  /*5bd0*/  FADD R13, -R8, R13 ;  /* 0x0000000d080d7221 */ /* 0x000fe20000000100 */
[----:B------:R-:W-:Y:S01]  /*5be0*/  FADD R6, -R9, R14 ;  /* 0x0000000e09067221 */ /* 0x000fe20000000100 */
[----:B------:R-:W-:-:S02]  /*5bf0*/  FADD R15, -R10, R15 ;  /* 0x0000000f0a0f7221 */ /* 0x000fc40000000100 */
[----:B------:R-:W-:Y:S01]  /*5c00*/  FFMA R0, R0, R12, R3 ;  /* 0x0000000c00007223 */ /* 0x000fe20000000003 */
[----:B------:R-:W-:Y:S01]  /*5c10*/  FFMA R3, R13, R47, R8 ;  /* 0x0000002f0d037223 */ /* 0x000fe20000000008 */
[----:B------:R-:W-:Y:S01]  /*5c20*/  FFMA R6, R6, R50, R9 ;  /* 0x0000003206067223 */ /* 0x000fe20000000009 */
[----:B------:R-:W-:Y:S02]  /*5c30*/  FFMA R49, R15, R49, R10 ;  /* 0x000000310f317223 */ /* 0x000fe4000000000a */
[----:B------:R-:W-:Y:S02]  /*5c40*/  @P0 FSEL R41, R0, RZ, P6 ;  /* 0x000000ff00290208 */ /* 0x000fe40003000000 */
[----:B------:R-:W-:Y:S02]  /*5c50*/  @P0 FSEL R44, R3, RZ, P6 ;  /* 0x000000ff032c0208 */ /* 0x000fe40003000000 */
[----:B------:R-:W-:Y:S02]  /*5c60*/  @P0 FSEL R46, R6, RZ, P6 ;  /* 0x000000ff062e0208 */ /* 0x000fe40003000000 */
[----:B------:R-:W-:-:S02]  /*5c70*/  @P0 FSEL R45, R49, RZ, P6 ;  /* 0x000000ff312d0208 */ /* 0x000fc40003000000 */
[----:B------:R-:W-:Y:S02]  /*5c80*/  @P3 FSEL R37, R20, R41, !P2 ;  /* 0x0000002914253208 */ /* 0x000fe40005000000 */
[----:B------:R-:W-:Y:S02]  /*5c90*/  @P3 FSEL R36, R21, R44, !P2 ;  /* 0x0000002c15243208 */ /* 0x000fe40005000000 */
[----:B------:R-:W-:Y:S02]  /*5ca0*/  @P3 FSEL R29, R23, R46, !P2 ;  /* 0x0000002e171d3208 */ /* 0x000fe40005000000 */
[----:B------:R-:W-:Y:S02]  /*5cb0*/  @P3 FSEL R28, R22, R45, !P2 ;  /* 0x0000002d161c3208 */ /* 0x000fe40005000000 */
[----:B------:R-:W-:Y:S02]  /*5cc0*/  SEL R6, R18, RZ, !P5 ;  /* 0x000000ff12067207 */ /* 0x000fe40006800000 */
[----:B------:R-:W-:-:S02]  /*5cd0*/  SEL R0, R19, RZ, !P5 ;  /* 0x000000ff13007207 */ /* 0x000fc40006800000 */
[----:B------:R-:W-:Y:S02]  /*5ce0*/  SEL R8, R24, RZ, !P1 ;  /* 0x000000ff18087207 */ /* 0x000fe40004800000 */
[----:B------:R-:W-:Y:S02]  /*5cf0*/  SEL R9, R25, RZ, !P1 ;  /* 0x000000ff19097207 */ /* 0x000fe40004800000 */
[----:B------:R-:W-:Y:S01]  /*5d00*/  SEL R10, R26, RZ, !P1 ;  /* 0x000000ff1a0a7207 */ /* 0x000fe20004800000 */
[----:B0-----:R-:W-:Y:S01]  /*5d10*/  IMAD.WIDE R2, R2, 0x4, R4 ;  /* 0x0000000402027825 */ /* 0x001fe200078e0204 */
[----:B------:R-:W-:Y:S02]  /*5d20*/  SEL R4, R16, R11, !P5 ;  /* 0x0000000b10047207 */ /* 0x000fe40006800000 */
[----:B------:R-:W-:Y:S02]  /*5d30*/  SEL R5, R17, R34, !P5 ;  /* 0x0000002211057207 */ /* 0x000fe40006800000 */
[----:B------:R-:W-:-:S02]  /*5d40*/  SEL R6, R6, R33, !P5 ;  /* 0x0000002106067207 */ /* 0x000fc40006800000 */
[----:B------:R-:W-:Y:S02]  /*5d50*/  SEL R7, R0, R35, !P5 ;  /* 0x0000002300077207 */ /* 0x000fe40006800000 */
[----:B------:R-:W-:Y:S02]  /*5d60*/  SEL R8, R8, R37, !P1 ;  /* 0x0000002508087207 */ /* 0x000fe40004800000 */
[----:B------:R-:W-:Y:S02]  /*5d70*/  SEL R9, R9, R36, !P1 ;  /* 0x0000002409097207 */ /* 0x000fe40004800000 */
[----:B------:R-:W-:Y:S02]  /*5d80*/  SEL R10, R10, R29, !P1 ;  /* 0x0000001d0a0a7207 */ /* 0x000fe40004800000 */
[----:B------:R-:W-:Y:S01]  /*5d90*/  SEL R11, R27, R28, !P1 ;  /* 0x0000001c1b0b7207 */ /* 0x000fe20004800000 */
[----:B------:R-:W-:Y:S04]  /*5da0*/  STG.E.128 desc[UR4][R2.64], R4 ;  /* 0x0000000402007986 */ /* 0x000fe8000c101d04 */
[----:B------:R-:W-:Y:S01]  /*5db0*/  STG.E.128 desc[UR4][R2.64+0x800], R8 ;  /* 0x0008000802007986 */ /* 0x000fe2000c101d04 */
[----:B------:R-:W-:Y:S05]  /*5dc0*/  EXIT ;  /* 0x000000000000794d */ /* 0x000fea0003800000 */
.L_x_0:
[----:B------:R-:W-:-:S00]  /*5dd0*/  BRA `(.L_x_0) ;  /* 0xfffffffc00fc7947 */ /* 0x000fc0000383ffff */
[----:B------:R-:W-:-:S00]  /*5de0*/  NOP ;  /* 0x0000000000007918 */ /* 0x000fc00000000000 */
        /* <DEDUP_REMOVED lines=9> */
.L_x_1:


//--------------------- .nv.constant0.triton_poi_fused_cat_23 --------------------------
	.section	.nv.constant0.triton_poi_fused_cat_23,"a",@progbits
	.sectionflags	@""
	.align	4
.nv.constant0.triton_poi_fused_cat_23:
	.zero		772
